//
// Generated by NVIDIA NVVM Compiler
//
// Compiler Build ID: CL-36424714
// Cuda compilation tools, release 13.0, V13.0.88
// Based on NVVM 20.0.0
//

.version 9.0
.target sm_100
.address_size 64

	// .globl	_Z33raw_graph_to_AdjacencyList_kernelPiS_PfS_i
.extern .shared .align 16 .b8 shared_mem[];

.visible .entry _Z33raw_graph_to_AdjacencyList_kernelPiS_PfS_i(
	.param .u64 .ptr .align 1 _Z33raw_graph_to_AdjacencyList_kernelPiS_PfS_i_param_0,
	.param .u64 .ptr .align 1 _Z33raw_graph_to_AdjacencyList_kernelPiS_PfS_i_param_1,
	.param .u64 .ptr .align 1 _Z33raw_graph_to_AdjacencyList_kernelPiS_PfS_i_param_2,
	.param .u64 .ptr .align 1 _Z33raw_graph_to_AdjacencyList_kernelPiS_PfS_i_param_3,
	.param .u32 _Z33raw_graph_to_AdjacencyList_kernelPiS_PfS_i_param_4
)
{
	.reg .pred 	%p<2>;
	.reg .b32 	%r<12>;
	.reg .b64 	%rd<13>;

	ld.param.u64 	%rd1, [_Z33raw_graph_to_AdjacencyList_kernelPiS_PfS_i_param_0];
	ld.param.u64 	%rd2, [_Z33raw_graph_to_AdjacencyList_kernelPiS_PfS_i_param_1];
	ld.param.u64 	%rd3, [_Z33raw_graph_to_AdjacencyList_kernelPiS_PfS_i_param_3];
	ld.param.u32 	%r2, [_Z33raw_graph_to_AdjacencyList_kernelPiS_PfS_i_param_4];
	mov.u32 	%r3, %ctaid.x;
	mov.u32 	%r4, %ntid.x;
	mov.u32 	%r5, %tid.x;
	mad.lo.s32 	%r1, %r3, %r4, %r5;
	setp.ge.s32 	%p1, %r1, %r2;
	@%p1 bra 	$L__BB0_2;
	cvta.to.global.u64 	%rd4, %rd1;
	cvta.to.global.u64 	%rd5, %rd3;
	cvta.to.global.u64 	%rd6, %rd2;
	shl.b32 	%r6, %r1, 1;
	mul.wide.s32 	%rd7, %r6, 4;
	add.s64 	%rd8, %rd4, %rd7;
	ld.global.u32 	%r7, [%rd8];
	ld.global.u32 	%r8, [%rd8+4];
	mul.wide.s32 	%rd9, %r7, 4;
	add.s64 	%rd10, %rd5, %rd9;
	atom.global.add.u32 	%r9, [%rd10], 1;
	mad.lo.s32 	%r10, %r8, %r2, %r7;
	mul.wide.s32 	%rd11, %r10, 4;
	add.s64 	%rd12, %rd6, %rd11;
	mov.b32 	%r11, 1;
	st.global.u32 	[%rd12], %r11;
$L__BB0_2:
	ret;

}
	// .globl	_Z24edgeNormalization_kernelPiPfS_ii
.visible .entry _Z24edgeNormalization_kernelPiPfS_ii(
	.param .u64 .ptr .align 1 _Z24edgeNormalization_kernelPiPfS_ii_param_0,
	.param .u64 .ptr .align 1 _Z24edgeNormalization_kernelPiPfS_ii_param_1,
	.param .u64 .ptr .align 1 _Z24edgeNormalization_kernelPiPfS_ii_param_2,
	.param .u32 _Z24edgeNormalization_kernelPiPfS_ii_param_3,
	.param .u32 _Z24edgeNormalization_kernelPiPfS_ii_param_4
)
{
	.reg .pred 	%p<17>;
	.reg .b32 	%r<47>;
	.reg .b32 	%f<43>;
	.reg .b64 	%rd<29>;

	ld.param.u64 	%rd15, [_Z24edgeNormalization_kernelPiPfS_ii_param_0];
	ld.param.u64 	%rd16, [_Z24edgeNormalization_kernelPiPfS_ii_param_1];
	ld.param.u64 	%rd17, [_Z24edgeNormalization_kernelPiPfS_ii_param_2];
	ld.param.u32 	%r15, [_Z24edgeNormalization_kernelPiPfS_ii_param_3];
	ld.param.u32 	%r14, [_Z24edgeNormalization_kernelPiPfS_ii_param_4];
	cvta.to.global.u64 	%rd1, %rd16;
	cvta.to.global.u64 	%rd2, %rd17;
	cvta.to.global.u64 	%rd3, %rd15;
	mov.u32 	%r16, %ctaid.x;
	mov.u32 	%r17, %ntid.x;
	mov.u32 	%r18, %tid.x;
	mad.lo.s32 	%r1, %r16, %r17, %r18;
	setp.ge.s32 	%p1, %r1, %r15;
	setp.lt.s32 	%p2, %r14, 1;
	or.pred  	%p3, %p1, %p2;
	@%p3 bra 	$L__BB1_22;
	mul.lo.s32 	%r2, %r14, %r1;
	mul.wide.s32 	%rd18, %r1, 4;
	add.s64 	%rd4, %rd2, %rd18;
	and.b32  	%r3, %r14, 3;
	setp.lt.u32 	%p4, %r14, 4;
	mov.b32 	%r46, 0;
	@%p4 bra 	$L__BB1_12;
	and.b32  	%r46, %r14, 2147483644;
	neg.s32 	%r44, %r46;
	add.s64 	%rd5, %rd3, 8;
	add.s64 	%rd6, %rd1, 8;
	add.s64 	%rd28, %rd2, 8;
	mov.u32 	%r43, %r2;
$L__BB1_3:
	.pragma "nounroll";
	mul.wide.s32 	%rd19, %r43, 4;
	add.s64 	%rd9, %rd5, %rd19;
	add.s64 	%rd10, %rd6, %rd19;
	ld.global.u32 	%r20, [%rd9+-8];
	setp.ne.s32 	%p5, %r20, 1;
	@%p5 bra 	$L__BB1_5;
	ld.global.u32 	%r21, [%rd4];
	cvt.rn.f32.s32 	%f1, %r21;
	sqrt.rn.f32 	%f2, %f1;
	rcp.rn.f32 	%f3, %f2;
	ld.global.u32 	%r22, [%rd28+-8];
	cvt.rn.f32.s32 	%f4, %r22;
	sqrt.rn.f32 	%f5, %f4;
	div.rn.f32 	%f6, %f3, %f5;
	st.global.f32 	[%rd10+-8], %f6;
$L__BB1_5:
	ld.global.u32 	%r23, [%rd9+-4];
	setp.ne.s32 	%p6, %r23, 1;
	@%p6 bra 	$L__BB1_7;
	ld.global.u32 	%r24, [%rd4];
	cvt.rn.f32.s32 	%f7, %r24;
	sqrt.rn.f32 	%f8, %f7;
	rcp.rn.f32 	%f9, %f8;
	ld.global.u32 	%r25, [%rd28+-4];
	cvt.rn.f32.s32 	%f10, %r25;
	sqrt.rn.f32 	%f11, %f10;
	div.rn.f32 	%f12, %f9, %f11;
	st.global.f32 	[%rd10+-4], %f12;
$L__BB1_7:
	ld.global.u32 	%r26, [%rd9];
	setp.ne.s32 	%p7, %r26, 1;
	@%p7 bra 	$L__BB1_9;
	ld.global.u32 	%r27, [%rd4];
	cvt.rn.f32.s32 	%f13, %r27;
	sqrt.rn.f32 	%f14, %f13;
	rcp.rn.f32 	%f15, %f14;
	ld.global.u32 	%r28, [%rd28];
	cvt.rn.f32.s32 	%f16, %r28;
	sqrt.rn.f32 	%f17, %f16;
	div.rn.f32 	%f18, %f15, %f17;
	st.global.f32 	[%rd10], %f18;
$L__BB1_9:
	ld.global.u32 	%r29, [%rd9+4];
	setp.ne.s32 	%p8, %r29, 1;
	@%p8 bra 	$L__BB1_11;
	ld.global.u32 	%r30, [%rd4];
	cvt.rn.f32.s32 	%f19, %r30;
	sqrt.rn.f32 	%f20, %f19;
	rcp.rn.f32 	%f21, %f20;
	ld.global.u32 	%r31, [%rd28+4];
	cvt.rn.f32.s32 	%f22, %r31;
	sqrt.rn.f32 	%f23, %f22;
	div.rn.f32 	%f24, %f21, %f23;
	st.global.f32 	[%rd10+4], %f24;
$L__BB1_11:
	add.s32 	%r44, %r44, 4;
	add.s32 	%r43, %r43, 4;
	add.s64 	%rd28, %rd28, 16;
	setp.ne.s32 	%p9, %r44, 0;
	@%p9 bra 	$L__BB1_3;
$L__BB1_12:
	setp.eq.s32 	%p10, %r3, 0;
	@%p10 bra 	$L__BB1_22;
	setp.eq.s32 	%p11, %r3, 1;
	@%p11 bra 	$L__BB1_19;
	add.s32 	%r32, %r46, %r2;
	mul.wide.s32 	%rd20, %r32, 4;
	add.s64 	%rd12, %rd3, %rd20;
	ld.global.u32 	%r33, [%rd12];
	setp.ne.s32 	%p12, %r33, 1;
	mul.wide.u32 	%rd21, %r46, 4;
	add.s64 	%rd13, %rd2, %rd21;
	add.s64 	%rd14, %rd1, %rd20;
	@%p12 bra 	$L__BB1_16;
	ld.global.u32 	%r34, [%rd4];
	cvt.rn.f32.s32 	%f25, %r34;
	sqrt.rn.f32 	%f26, %f25;
	rcp.rn.f32 	%f27, %f26;
	ld.global.u32 	%r35, [%rd13];
	cvt.rn.f32.s32 	%f28, %r35;
	sqrt.rn.f32 	%f29, %f28;
	div.rn.f32 	%f30, %f27, %f29;
	st.global.f32 	[%rd14], %f30;
$L__BB1_16:
	ld.global.u32 	%r36, [%rd12+4];
	setp.ne.s32 	%p13, %r36, 1;
	@%p13 bra 	$L__BB1_18;
	ld.global.u32 	%r37, [%rd4];
	cvt.rn.f32.s32 	%f31, %r37;
	sqrt.rn.f32 	%f32, %f31;
	rcp.rn.f32 	%f33, %f32;
	ld.global.u32 	%r38, [%rd13+4];
	cvt.rn.f32.s32 	%f34, %r38;
	sqrt.rn.f32 	%f35, %f34;
	div.rn.f32 	%f36, %f33, %f35;
	st.global.f32 	[%rd14+4], %f36;
$L__BB1_18:
	add.s32 	%r46, %r46, 2;
$L__BB1_19:
	and.b32  	%r39, %r14, 1;
	setp.eq.b32 	%p14, %r39, 1;
	not.pred 	%p15, %p14;
	@%p15 bra 	$L__BB1_22;
	add.s32 	%r13, %r46, %r2;
	mul.wide.s32 	%rd22, %r13, 4;
	add.s64 	%rd23, %rd3, %rd22;
	ld.global.u32 	%r40, [%rd23];
	setp.ne.s32 	%p16, %r40, 1;
	@%p16 bra 	$L__BB1_22;
	ld.global.u32 	%r41, [%rd4];
	cvt.rn.f32.s32 	%f37, %r41;
	sqrt.rn.f32 	%f38, %f37;
	rcp.rn.f32 	%f39, %f38;
	mul.wide.u32 	%rd24, %r46, 4;
	add.s64 	%rd25, %rd2, %rd24;
	ld.global.u32 	%r42, [%rd25];
	cvt.rn.f32.s32 	%f40, %r42;
	sqrt.rn.f32 	%f41, %f40;
	div.rn.f32 	%f42, %f39, %f41;
	add.s64 	%rd27, %rd1, %rd22;
	st.global.f32 	[%rd27], %f42;
$L__BB1_22:
	ret;

}
	// .globl	_Z9AX_kernelPfS_PiS_S0_ii
.visible .entry _Z9AX_kernelPfS_PiS_S0_ii(
	.param .u64 .ptr .align 1 _Z9AX_kernelPfS_PiS_S0_ii_param_0,
	.param .u64 .ptr .align 1 _Z9AX_kernelPfS_PiS_S0_ii_param_1,
	.param .u64 .ptr .align 1 _Z9AX_kernelPfS_PiS_S0_ii_param_2,
	.param .u64 .ptr .align 1 _Z9AX_kernelPfS_PiS_S0_ii_param_3,
	.param .u64 .ptr .align 1 _Z9AX_kernelPfS_PiS_S0_ii_param_4,
	.param .u32 _Z9AX_kernelPfS_PiS_S0_ii_param_5,
	.param .u32 _Z9AX_kernelPfS_PiS_S0_ii_param_6
)
{
	.reg .pred 	%p<24>;
	.reg .b32 	%r<99>;
	.reg .b32 	%f<125>;
	.reg .b64 	%rd<41>;

	ld.param.u64 	%rd12, [_Z9AX_kernelPfS_PiS_S0_ii_param_0];
	ld.param.u64 	%rd13, [_Z9AX_kernelPfS_PiS_S0_ii_param_1];
	ld.param.u64 	%rd9, [_Z9AX_kernelPfS_PiS_S0_ii_param_2];
	ld.param.u64 	%rd10, [_Z9AX_kernelPfS_PiS_S0_ii_param_3];
	ld.param.u64 	%rd11, [_Z9AX_kernelPfS_PiS_S0_ii_param_4];
	ld.param.u32 	%r46, [_Z9AX_kernelPfS_PiS_S0_ii_param_5];
	ld.param.u32 	%r47, [_Z9AX_kernelPfS_PiS_S0_ii_param_6];
	cvta.to.global.u64 	%rd1, %rd13;
	cvta.to.global.u64 	%rd2, %rd12;
	mov.u32 	%r1, %ntid.x;
	mov.u32 	%r48, %ctaid.x;
	mov.u32 	%r2, %tid.x;
	mad.lo.s32 	%r3, %r48, %r1, %r2;
	setp.ge.s32 	%p1, %r3, %r47;
	@%p1 bra 	$L__BB2_33;
	cvta.to.global.u64 	%rd14, %rd11;
	setp.eq.s32 	%p2, %r3, 0;
	mul.wide.s32 	%rd15, %r3, 4;
	add.s64 	%rd3, %rd14, %rd15;
	mov.b32 	%r85, 0;
	@%p2 bra 	$L__BB2_3;
	ld.global.u32 	%r85, [%rd3+-4];
$L__BB2_3:
	ld.global.u32 	%r6, [%rd3];
	setp.lt.s32 	%p3, %r46, 1;
	@%p3 bra 	$L__BB2_16;
	mul.lo.s32 	%r7, %r46, %r3;
	mul.lo.s32 	%r8, %r46, %r2;
	and.b32  	%r9, %r46, 15;
	setp.lt.u32 	%p4, %r46, 16;
	mov.b32 	%r86, 0;
	@%p4 bra 	$L__BB2_7;
	and.b32  	%r86, %r46, 2147483632;
	mov.b32 	%r91, 0;
$L__BB2_6:
	.pragma "nounroll";
	add.s32 	%r52, %r91, %r7;
	mul.wide.s32 	%rd16, %r52, 4;
	add.s64 	%rd17, %rd2, %rd16;
	ld.global.f32 	%f2, [%rd17];
	add.s32 	%r53, %r91, %r8;
	shl.b32 	%r54, %r53, 2;
	mov.u32 	%r55, shared_mem;
	add.s32 	%r56, %r55, %r54;
	st.shared.f32 	[%r56], %f2;
	ld.global.f32 	%f3, [%rd17+4];
	st.shared.f32 	[%r56+4], %f3;
	ld.global.f32 	%f4, [%rd17+8];
	st.shared.f32 	[%r56+8], %f4;
	ld.global.f32 	%f5, [%rd17+12];
	st.shared.f32 	[%r56+12], %f5;
	ld.global.f32 	%f6, [%rd17+16];
	st.shared.f32 	[%r56+16], %f6;
	ld.global.f32 	%f7, [%rd17+20];
	st.shared.f32 	[%r56+20], %f7;
	ld.global.f32 	%f8, [%rd17+24];
	st.shared.f32 	[%r56+24], %f8;
	ld.global.f32 	%f9, [%rd17+28];
	st.shared.f32 	[%r56+28], %f9;
	ld.global.f32 	%f10, [%rd17+32];
	st.shared.f32 	[%r56+32], %f10;
	ld.global.f32 	%f11, [%rd17+36];
	st.shared.f32 	[%r56+36], %f11;
	ld.global.f32 	%f12, [%rd17+40];
	st.shared.f32 	[%r56+40], %f12;
	ld.global.f32 	%f13, [%rd17+44];
	st.shared.f32 	[%r56+44], %f13;
	ld.global.f32 	%f14, [%rd17+48];
	st.shared.f32 	[%r56+48], %f14;
	ld.global.f32 	%f15, [%rd17+52];
	st.shared.f32 	[%r56+52], %f15;
	ld.global.f32 	%f16, [%rd17+56];
	st.shared.f32 	[%r56+56], %f16;
	ld.global.f32 	%f17, [%rd17+60];
	st.shared.f32 	[%r56+60], %f17;
	add.s32 	%r91, %r91, 16;
	setp.eq.s32 	%p5, %r91, %r86;
	@%p5 bra 	$L__BB2_7;
	bra.uni 	$L__BB2_6;
$L__BB2_7:
	setp.eq.s32 	%p6, %r9, 0;
	@%p6 bra 	$L__BB2_16;
	and.b32  	%r12, %r46, 7;
	setp.lt.u32 	%p7, %r9, 8;
	@%p7 bra 	$L__BB2_10;
	add.s32 	%r57, %r86, %r7;
	mul.wide.s32 	%rd18, %r57, 4;
	add.s64 	%rd19, %rd2, %rd18;
	ld.global.f32 	%f18, [%rd19];
	add.s32 	%r58, %r86, %r8;
	shl.b32 	%r59, %r58, 2;
	mov.u32 	%r60, shared_mem;
	add.s32 	%r61, %r60, %r59;
	st.shared.f32 	[%r61], %f18;
	ld.global.f32 	%f19, [%rd19+4];
	st.shared.f32 	[%r61+4], %f19;
	ld.global.f32 	%f20, [%rd19+8];
	st.shared.f32 	[%r61+8], %f20;
	ld.global.f32 	%f21, [%rd19+12];
	st.shared.f32 	[%r61+12], %f21;
	ld.global.f32 	%f22, [%rd19+16];
	st.shared.f32 	[%r61+16], %f22;
	ld.global.f32 	%f23, [%rd19+20];
	st.shared.f32 	[%r61+20], %f23;
	ld.global.f32 	%f24, [%rd19+24];
	st.shared.f32 	[%r61+24], %f24;
	ld.global.f32 	%f25, [%rd19+28];
	st.shared.f32 	[%r61+28], %f25;
	add.s32 	%r86, %r86, 8;
$L__BB2_10:
	setp.eq.s32 	%p8, %r12, 0;
	@%p8 bra 	$L__BB2_16;
	and.b32  	%r15, %r46, 3;
	setp.lt.u32 	%p9, %r12, 4;
	@%p9 bra 	$L__BB2_13;
	add.s32 	%r62, %r86, %r7;
	mul.wide.s32 	%rd20, %r62, 4;
	add.s64 	%rd21, %rd2, %rd20;
	ld.global.f32 	%f26, [%rd21];
	add.s32 	%r63, %r86, %r8;
	shl.b32 	%r64, %r63, 2;
	mov.u32 	%r65, shared_mem;
	add.s32 	%r66, %r65, %r64;
	st.shared.f32 	[%r66], %f26;
	ld.global.f32 	%f27, [%rd21+4];
	st.shared.f32 	[%r66+4], %f27;
	ld.global.f32 	%f28, [%rd21+8];
	st.shared.f32 	[%r66+8], %f28;
	ld.global.f32 	%f29, [%rd21+12];
	st.shared.f32 	[%r66+12], %f29;
	add.s32 	%r86, %r86, 4;
$L__BB2_13:
	setp.eq.s32 	%p10, %r15, 0;
	@%p10 bra 	$L__BB2_16;
	mov.b32 	%r90, 0;
	mov.u32 	%r71, shared_mem;
$L__BB2_15:
	.pragma "nounroll";
	add.s32 	%r68, %r86, %r7;
	mul.wide.s32 	%rd22, %r68, 4;
	add.s64 	%rd23, %rd2, %rd22;
	ld.global.f32 	%f30, [%rd23];
	add.s32 	%r69, %r86, %r8;
	shl.b32 	%r70, %r69, 2;
	add.s32 	%r72, %r71, %r70;
	st.shared.f32 	[%r72], %f30;
	add.s32 	%r86, %r86, 1;
	add.s32 	%r90, %r90, 1;
	setp.ne.s32 	%p11, %r90, %r15;
	@%p11 bra 	$L__BB2_15;
$L__BB2_16:
	setp.ge.s32 	%p12, %r85, %r6;
	@%p12 bra 	$L__BB2_33;
	mad.lo.s32 	%r73, %r46, %r1, %r2;
	shl.b32 	%r74, %r73, 2;
	mov.u32 	%r75, shared_mem;
	add.s32 	%r22, %r75, %r74;
	mul.lo.s32 	%r23, %r46, %r3;
	and.b32  	%r24, %r46, 15;
	and.b32  	%r25, %r46, 7;
	and.b32  	%r26, %r46, 2147483632;
	and.b32  	%r27, %r46, 3;
	neg.s32 	%r28, %r26;
	add.s64 	%rd4, %rd2, 32;
	cvta.to.global.u64 	%rd5, %rd9;
	cvta.to.global.u64 	%rd6, %rd10;
$L__BB2_18:
	setp.lt.s32 	%p13, %r46, 1;
	mul.wide.s32 	%rd24, %r85, 4;
	add.s64 	%rd25, %rd5, %rd24;
	ld.global.u32 	%r32, [%rd25];
	add.s64 	%rd26, %rd6, %rd24;
	ld.global.f32 	%f31, [%rd26];
	st.shared.f32 	[%r22], %f31;
	bar.sync 	0;
	ld.shared.f32 	%f1, [%r22];
	@%p13 bra 	$L__BB2_32;
	setp.lt.u32 	%p14, %r46, 16;
	mul.lo.s32 	%r33, %r32, %r46;
	mov.b32 	%r97, 0;
	@%p14 bra 	$L__BB2_22;
	mov.u32 	%r93, %r33;
	mov.u32 	%r94, %r23;
	mov.u32 	%r95, %r28;
$L__BB2_21:
	.pragma "nounroll";
	mul.wide.s32 	%rd27, %r94, 4;
	add.s64 	%rd28, %rd1, %rd27;
	mul.wide.s32 	%rd29, %r93, 4;
	add.s64 	%rd30, %rd4, %rd29;
	ld.global.f32 	%f32, [%rd30+-32];
	mul.f32 	%f33, %f1, %f32;
	atom.global.add.f32 	%f34, [%rd28], %f33;
	ld.global.f32 	%f35, [%rd30+-28];
	mul.f32 	%f36, %f1, %f35;
	atom.global.add.f32 	%f37, [%rd28+4], %f36;
	ld.global.f32 	%f38, [%rd30+-24];
	mul.f32 	%f39, %f1, %f38;
	atom.global.add.f32 	%f40, [%rd28+8], %f39;
	ld.global.f32 	%f41, [%rd30+-20];
	mul.f32 	%f42, %f1, %f41;
	atom.global.add.f32 	%f43, [%rd28+12], %f42;
	ld.global.f32 	%f44, [%rd30+-16];
	mul.f32 	%f45, %f1, %f44;
	atom.global.add.f32 	%f46, [%rd28+16], %f45;
	ld.global.f32 	%f47, [%rd30+-12];
	mul.f32 	%f48, %f1, %f47;
	atom.global.add.f32 	%f49, [%rd28+20], %f48;
	ld.global.f32 	%f50, [%rd30+-8];
	mul.f32 	%f51, %f1, %f50;
	atom.global.add.f32 	%f52, [%rd28+24], %f51;
	ld.global.f32 	%f53, [%rd30+-4];
	mul.f32 	%f54, %f1, %f53;
	atom.global.add.f32 	%f55, [%rd28+28], %f54;
	ld.global.f32 	%f56, [%rd30];
	mul.f32 	%f57, %f1, %f56;
	atom.global.add.f32 	%f58, [%rd28+32], %f57;
	ld.global.f32 	%f59, [%rd30+4];
	mul.f32 	%f60, %f1, %f59;
	atom.global.add.f32 	%f61, [%rd28+36], %f60;
	ld.global.f32 	%f62, [%rd30+8];
	mul.f32 	%f63, %f1, %f62;
	atom.global.add.f32 	%f64, [%rd28+40], %f63;
	ld.global.f32 	%f65, [%rd30+12];
	mul.f32 	%f66, %f1, %f65;
	atom.global.add.f32 	%f67, [%rd28+44], %f66;
	ld.global.f32 	%f68, [%rd30+16];
	mul.f32 	%f69, %f1, %f68;
	atom.global.add.f32 	%f70, [%rd28+48], %f69;
	ld.global.f32 	%f71, [%rd30+20];
	mul.f32 	%f72, %f1, %f71;
	atom.global.add.f32 	%f73, [%rd28+52], %f72;
	ld.global.f32 	%f74, [%rd30+24];
	mul.f32 	%f75, %f1, %f74;
	atom.global.add.f32 	%f76, [%rd28+56], %f75;
	ld.global.f32 	%f77, [%rd30+28];
	mul.f32 	%f78, %f1, %f77;
	atom.global.add.f32 	%f79, [%rd28+60], %f78;
	add.s32 	%r95, %r95, 16;
	add.s32 	%r94, %r94, 16;
	add.s32 	%r93, %r93, 16;
	setp.ne.s32 	%p15, %r95, 0;
	mov.u32 	%r97, %r26;
	@%p15 bra 	$L__BB2_21;
$L__BB2_22:
	setp.eq.s32 	%p16, %r24, 0;
	@%p16 bra 	$L__BB2_32;
	add.s32 	%r77, %r24, -1;
	setp.lt.u32 	%p17, %r77, 7;
	@%p17 bra 	$L__BB2_25;
	add.s32 	%r78, %r97, %r23;
	mul.wide.s32 	%rd31, %r78, 4;
	add.s64 	%rd32, %rd1, %rd31;
	add.s32 	%r79, %r97, %r33;
	mul.wide.s32 	%rd33, %r79, 4;
	add.s64 	%rd34, %rd2, %rd33;
	ld.global.f32 	%f80, [%rd34];
	mul.f32 	%f81, %f1, %f80;
	atom.global.add.f32 	%f82, [%rd32], %f81;
	ld.global.f32 	%f83, [%rd34+4];
	mul.f32 	%f84, %f1, %f83;
	atom.global.add.f32 	%f85, [%rd32+4], %f84;
	ld.global.f32 	%f86, [%rd34+8];
	mul.f32 	%f87, %f1, %f86;
	atom.global.add.f32 	%f88, [%rd32+8], %f87;
	ld.global.f32 	%f89, [%rd34+12];
	mul.f32 	%f90, %f1, %f89;
	atom.global.add.f32 	%f91, [%rd32+12], %f90;
	ld.global.f32 	%f92, [%rd34+16];
	mul.f32 	%f93, %f1, %f92;
	atom.global.add.f32 	%f94, [%rd32+16], %f93;
	ld.global.f32 	%f95, [%rd34+20];
	mul.f32 	%f96, %f1, %f95;
	atom.global.add.f32 	%f97, [%rd32+20], %f96;
	ld.global.f32 	%f98, [%rd34+24];
	mul.f32 	%f99, %f1, %f98;
	atom.global.add.f32 	%f100, [%rd32+24], %f99;
	ld.global.f32 	%f101, [%rd34+28];
	mul.f32 	%f102, %f1, %f101;
	atom.global.add.f32 	%f103, [%rd32+28], %f102;
	add.s32 	%r97, %r97, 8;
$L__BB2_25:
	setp.eq.s32 	%p18, %r25, 0;
	@%p18 bra 	$L__BB2_32;
	add.s32 	%r80, %r25, -1;
	setp.lt.u32 	%p19, %r80, 3;
	@%p19 bra 	$L__BB2_28;
	add.s32 	%r81, %r97, %r23;
	mul.wide.s32 	%rd35, %r81, 4;
	add.s64 	%rd36, %rd1, %rd35;
	add.s32 	%r82, %r97, %r33;
	mul.wide.s32 	%rd37, %r82, 4;
	add.s64 	%rd38, %rd2, %rd37;
	ld.global.f32 	%f104, [%rd38];
	mul.f32 	%f105, %f1, %f104;
	atom.global.add.f32 	%f106, [%rd36], %f105;
	ld.global.f32 	%f107, [%rd38+4];
	mul.f32 	%f108, %f1, %f107;
	atom.global.add.f32 	%f109, [%rd36+4], %f108;
	ld.global.f32 	%f110, [%rd38+8];
	mul.f32 	%f111, %f1, %f110;
	atom.global.add.f32 	%f112, [%rd36+8], %f111;
	ld.global.f32 	%f113, [%rd38+12];
	mul.f32 	%f114, %f1, %f113;
	atom.global.add.f32 	%f115, [%rd36+12], %f114;
	add.s32 	%r97, %r97, 4;
$L__BB2_28:
	setp.eq.s32 	%p20, %r27, 0;
	@%p20 bra 	$L__BB2_32;
	setp.eq.s32 	%p21, %r27, 1;
	add.s32 	%r83, %r97, %r23;
	mul.wide.s32 	%rd39, %r83, 4;
	add.s64 	%rd7, %rd1, %rd39;
	add.s32 	%r84, %r97, %r33;
	mul.wide.s32 	%rd40, %r84, 4;
	add.s64 	%rd8, %rd2, %rd40;
	ld.global.f32 	%f116, [%rd8];
	mul.f32 	%f117, %f1, %f116;
	atom.global.add.f32 	%f118, [%rd7], %f117;
	@%p21 bra 	$L__BB2_32;
	setp.eq.s32 	%p22, %r27, 2;
	ld.global.f32 	%f119, [%rd8+4];
	mul.f32 	%f120, %f1, %f119;
	atom.global.add.f32 	%f121, [%rd7+4], %f120;
	@%p22 bra 	$L__BB2_32;
	ld.global.f32 	%f122, [%rd8+8];
	mul.f32 	%f123, %f1, %f122;
	atom.global.add.f32 	%f124, [%rd7+8], %f123;
$L__BB2_32:
	bar.sync 	0;
	add.s32 	%r85, %r85, 1;
	setp.ne.s32 	%p23, %r85, %r6;
	@%p23 bra 	$L__BB2_18;
$L__BB2_33:
	ret;

}
	// .globl	_Z11ReLU_kernelPfi
.visible .entry _Z11ReLU_kernelPfi(
	.param .u64 .ptr .align 1 _Z11ReLU_kernelPfi_param_0,
	.param .u32 _Z11ReLU_kernelPfi_param_1
)
{
	.reg .pred 	%p<2>;
	.reg .b32 	%r<6>;
	.reg .b32 	%f<3>;
	.reg .b64 	%rd<5>;

	ld.param.u64 	%rd1, [_Z11ReLU_kernelPfi_param_0];
	ld.param.u32 	%r2, [_Z11ReLU_kernelPfi_param_1];
	mov.u32 	%r3, %ctaid.x;
	mov.u32 	%r4, %ntid.x;
	mov.u32 	%r5, %tid.x;
	mad.lo.s32 	%r1, %r3, %r4, %r5;
	setp.ge.s32 	%p1, %r1, %r2;
	@%p1 bra 	$L__BB3_2;
	cvta.to.global.u64 	%rd2, %rd1;
	mul.wide.s32 	%rd3, %r1, 4;
	add.s64 	%rd4, %rd2, %rd3;
	ld.global.f32 	%f1, [%rd4];
	max.f32 	%f2, %f1, 0f00000000;
	st.global.f32 	[%rd4], %f2;
$L__BB3_2:
	ret;

}
	// .globl	_Z17LogSoftmax_kernelPfii
.visible .entry _Z17LogSoftmax_kernelPfii(
	.param .u64 .ptr .align 1 _Z17LogSoftmax_kernelPfii_param_0,
	.param .u32 _Z17LogSoftmax_kernelPfii_param_1,
	.param .u32 _Z17LogSoftmax_kernelPfii_param_2
)
{
	.reg .pred 	%p<32>;
	.reg .b32 	%r<108>;
	.reg .b32 	%f<399>;
	.reg .b64 	%rd<51>;

	ld.param.u64 	%rd18, [_Z17LogSoftmax_kernelPfii_param_0];
	ld.param.u32 	%r48, [_Z17LogSoftmax_kernelPfii_param_1];
	ld.param.u32 	%r47, [_Z17LogSoftmax_kernelPfii_param_2];
	mov.u32 	%r49, %tid.x;
	mov.u32 	%r50, %ctaid.x;
	mov.u32 	%r51, %ntid.x;
	mad.lo.s32 	%r1, %r50, %r51, %r49;
	setp.ge.s32 	%p1, %r1, %r48;
	@%p1 bra 	$L__BB4_40;
	cvta.to.global.u64 	%rd1, %rd18;
	mul.lo.s32 	%r2, %r47, %r1;
	mul.wide.s32 	%rd19, %r2, 4;
	add.s64 	%rd2, %rd1, %rd19;
	ld.global.f32 	%f389, [%rd2];
	setp.lt.s32 	%p2, %r47, 2;
	@%p2 bra 	$L__BB4_15;
	add.s32 	%r3, %r47, -1;
	add.s32 	%r53, %r47, -2;
	and.b32  	%r4, %r3, 15;
	setp.lt.u32 	%p3, %r53, 15;
	mov.b32 	%r94, 1;
	@%p3 bra 	$L__BB4_6;
	and.b32  	%r55, %r3, -16;
	neg.s32 	%r98, %r55;
	add.s64 	%rd21, %rd19, %rd1;
	add.s64 	%rd47, %rd21, 32;
	mov.b32 	%r97, 0;
$L__BB4_4:
	.pragma "nounroll";
	ld.global.f32 	%f29, [%rd47+-28];
	max.f32 	%f30, %f389, %f29;
	ld.global.f32 	%f31, [%rd47+-24];
	max.f32 	%f32, %f30, %f31;
	ld.global.f32 	%f33, [%rd47+-20];
	max.f32 	%f34, %f32, %f33;
	ld.global.f32 	%f35, [%rd47+-16];
	max.f32 	%f36, %f34, %f35;
	ld.global.f32 	%f37, [%rd47+-12];
	max.f32 	%f38, %f36, %f37;
	ld.global.f32 	%f39, [%rd47+-8];
	max.f32 	%f40, %f38, %f39;
	ld.global.f32 	%f41, [%rd47+-4];
	max.f32 	%f42, %f40, %f41;
	ld.global.f32 	%f43, [%rd47];
	max.f32 	%f44, %f42, %f43;
	ld.global.f32 	%f45, [%rd47+4];
	max.f32 	%f46, %f44, %f45;
	ld.global.f32 	%f47, [%rd47+8];
	max.f32 	%f48, %f46, %f47;
	ld.global.f32 	%f49, [%rd47+12];
	max.f32 	%f50, %f48, %f49;
	ld.global.f32 	%f51, [%rd47+16];
	max.f32 	%f52, %f50, %f51;
	ld.global.f32 	%f53, [%rd47+20];
	max.f32 	%f54, %f52, %f53;
	ld.global.f32 	%f55, [%rd47+24];
	max.f32 	%f56, %f54, %f55;
	ld.global.f32 	%f57, [%rd47+28];
	max.f32 	%f58, %f56, %f57;
	ld.global.f32 	%f59, [%rd47+32];
	max.f32 	%f389, %f58, %f59;
	add.s32 	%r98, %r98, 16;
	add.s32 	%r97, %r97, 16;
	add.s64 	%rd47, %rd47, 64;
	setp.eq.s32 	%p4, %r98, 0;
	@%p4 bra 	$L__BB4_5;
	bra.uni 	$L__BB4_4;
$L__BB4_5:
	add.s32 	%r94, %r97, 1;
$L__BB4_6:
	setp.eq.s32 	%p5, %r4, 0;
	@%p5 bra 	$L__BB4_15;
	and.b32  	%r8, %r3, 7;
	setp.lt.u32 	%p6, %r4, 8;
	@%p6 bra 	$L__BB4_9;
	mul.wide.u32 	%rd22, %r94, 4;
	add.s64 	%rd23, %rd2, %rd22;
	ld.global.f32 	%f61, [%rd23];
	max.f32 	%f62, %f389, %f61;
	ld.global.f32 	%f63, [%rd23+4];
	max.f32 	%f64, %f62, %f63;
	ld.global.f32 	%f65, [%rd23+8];
	max.f32 	%f66, %f64, %f65;
	ld.global.f32 	%f67, [%rd23+12];
	max.f32 	%f68, %f66, %f67;
	ld.global.f32 	%f69, [%rd23+16];
	max.f32 	%f70, %f68, %f69;
	ld.global.f32 	%f71, [%rd23+20];
	max.f32 	%f72, %f70, %f71;
	ld.global.f32 	%f73, [%rd23+24];
	max.f32 	%f74, %f72, %f73;
	ld.global.f32 	%f75, [%rd23+28];
	max.f32 	%f389, %f74, %f75;
	add.s32 	%r94, %r94, 8;
$L__BB4_9:
	setp.eq.s32 	%p7, %r8, 0;
	@%p7 bra 	$L__BB4_15;
	and.b32  	%r11, %r3, 3;
	setp.lt.u32 	%p8, %r8, 4;
	@%p8 bra 	$L__BB4_12;
	mul.wide.u32 	%rd24, %r94, 4;
	add.s64 	%rd25, %rd2, %rd24;
	ld.global.f32 	%f77, [%rd25];
	max.f32 	%f78, %f389, %f77;
	ld.global.f32 	%f79, [%rd25+4];
	max.f32 	%f80, %f78, %f79;
	ld.global.f32 	%f81, [%rd25+8];
	max.f32 	%f82, %f80, %f81;
	ld.global.f32 	%f83, [%rd25+12];
	max.f32 	%f389, %f82, %f83;
	add.s32 	%r94, %r94, 4;
$L__BB4_12:
	setp.eq.s32 	%p9, %r11, 0;
	@%p9 bra 	$L__BB4_15;
	mul.wide.u32 	%rd27, %r94, 4;
	add.s64 	%rd28, %rd19, %rd27;
	add.s64 	%rd46, %rd1, %rd28;
	neg.s32 	%r96, %r11;
$L__BB4_14:
	.pragma "nounroll";
	ld.global.f32 	%f84, [%rd46];
	max.f32 	%f389, %f389, %f84;
	add.s64 	%rd46, %rd46, 4;
	add.s32 	%r96, %r96, 1;
	setp.ne.s32 	%p10, %r96, 0;
	@%p10 bra 	$L__BB4_14;
$L__BB4_15:
	setp.lt.s32 	%p11, %r47, 1;
	mov.f32 	%f398, 0f00000000;
	@%p11 bra 	$L__BB4_27;
	and.b32  	%r17, %r47, 7;
	setp.lt.u32 	%p12, %r47, 8;
	mov.f32 	%f398, 0f00000000;
	mov.b32 	%r100, 0;
	@%p12 bra 	$L__BB4_19;
	and.b32  	%r100, %r47, 2147483640;
	neg.s32 	%r99, %r100;
	add.s64 	%rd30, %rd19, %rd1;
	add.s64 	%rd48, %rd30, 16;
	mov.f32 	%f398, 0f00000000;
$L__BB4_18:
	.pragma "nounroll";
	ld.global.f32 	%f89, [%rd48+-16];
	sub.f32 	%f90, %f89, %f389;
	fma.rn.f32 	%f91, %f90, 0f3BBB989D, 0f3F000000;
	cvt.sat.f32.f32 	%f92, %f91;
	mov.f32 	%f93, 0f4B400001;
	mov.f32 	%f94, 0f437C0000;
	fma.rm.f32 	%f95, %f92, %f94, %f93;
	add.f32 	%f96, %f95, 0fCB40007F;
	neg.f32 	%f97, %f96;
	fma.rn.f32 	%f98, %f90, 0f3FB8AA3B, %f97;
	fma.rn.f32 	%f99, %f90, 0f32A57060, %f98;
	mov.b32 	%r57, %f95;
	shl.b32 	%r58, %r57, 23;
	mov.b32 	%f100, %r58;
	ex2.approx.ftz.f32 	%f101, %f99;
	fma.rn.f32 	%f102, %f101, %f100, %f398;
	ld.global.f32 	%f103, [%rd48+-12];
	sub.f32 	%f104, %f103, %f389;
	fma.rn.f32 	%f105, %f104, 0f3BBB989D, 0f3F000000;
	cvt.sat.f32.f32 	%f106, %f105;
	fma.rm.f32 	%f107, %f106, %f94, %f93;
	add.f32 	%f108, %f107, 0fCB40007F;
	neg.f32 	%f109, %f108;
	fma.rn.f32 	%f110, %f104, 0f3FB8AA3B, %f109;
	fma.rn.f32 	%f111, %f104, 0f32A57060, %f110;
	mov.b32 	%r59, %f107;
	shl.b32 	%r60, %r59, 23;
	mov.b32 	%f112, %r60;
	ex2.approx.ftz.f32 	%f113, %f111;
	fma.rn.f32 	%f114, %f113, %f112, %f102;
	ld.global.f32 	%f115, [%rd48+-8];
	sub.f32 	%f116, %f115, %f389;
	fma.rn.f32 	%f117, %f116, 0f3BBB989D, 0f3F000000;
	cvt.sat.f32.f32 	%f118, %f117;
	fma.rm.f32 	%f119, %f118, %f94, %f93;
	add.f32 	%f120, %f119, 0fCB40007F;
	neg.f32 	%f121, %f120;
	fma.rn.f32 	%f122, %f116, 0f3FB8AA3B, %f121;
	fma.rn.f32 	%f123, %f116, 0f32A57060, %f122;
	mov.b32 	%r61, %f119;
	shl.b32 	%r62, %r61, 23;
	mov.b32 	%f124, %r62;
	ex2.approx.ftz.f32 	%f125, %f123;
	fma.rn.f32 	%f126, %f125, %f124, %f114;
	ld.global.f32 	%f127, [%rd48+-4];
	sub.f32 	%f128, %f127, %f389;
	fma.rn.f32 	%f129, %f128, 0f3BBB989D, 0f3F000000;
	cvt.sat.f32.f32 	%f130, %f129;
	fma.rm.f32 	%f131, %f130, %f94, %f93;
	add.f32 	%f132, %f131, 0fCB40007F;
	neg.f32 	%f133, %f132;
	fma.rn.f32 	%f134, %f128, 0f3FB8AA3B, %f133;
	fma.rn.f32 	%f135, %f128, 0f32A57060, %f134;
	mov.b32 	%r63, %f131;
	shl.b32 	%r64, %r63, 23;
	mov.b32 	%f136, %r64;
	ex2.approx.ftz.f32 	%f137, %f135;
	fma.rn.f32 	%f138, %f137, %f136, %f126;
	ld.global.f32 	%f139, [%rd48];
	sub.f32 	%f140, %f139, %f389;
	fma.rn.f32 	%f141, %f140, 0f3BBB989D, 0f3F000000;
	cvt.sat.f32.f32 	%f142, %f141;
	fma.rm.f32 	%f143, %f142, %f94, %f93;
	add.f32 	%f144, %f143, 0fCB40007F;
	neg.f32 	%f145, %f144;
	fma.rn.f32 	%f146, %f140, 0f3FB8AA3B, %f145;
	fma.rn.f32 	%f147, %f140, 0f32A57060, %f146;
	mov.b32 	%r65, %f143;
	shl.b32 	%r66, %r65, 23;
	mov.b32 	%f148, %r66;
	ex2.approx.ftz.f32 	%f149, %f147;
	fma.rn.f32 	%f150, %f149, %f148, %f138;
	ld.global.f32 	%f151, [%rd48+4];
	sub.f32 	%f152, %f151, %f389;
	fma.rn.f32 	%f153, %f152, 0f3BBB989D, 0f3F000000;
	cvt.sat.f32.f32 	%f154, %f153;
	fma.rm.f32 	%f155, %f154, %f94, %f93;
	add.f32 	%f156, %f155, 0fCB40007F;
	neg.f32 	%f157, %f156;
	fma.rn.f32 	%f158, %f152, 0f3FB8AA3B, %f157;
	fma.rn.f32 	%f159, %f152, 0f32A57060, %f158;
	mov.b32 	%r67, %f155;
	shl.b32 	%r68, %r67, 23;
	mov.b32 	%f160, %r68;
	ex2.approx.ftz.f32 	%f161, %f159;
	fma.rn.f32 	%f162, %f161, %f160, %f150;
	ld.global.f32 	%f163, [%rd48+8];
	sub.f32 	%f164, %f163, %f389;
	fma.rn.f32 	%f165, %f164, 0f3BBB989D, 0f3F000000;
	cvt.sat.f32.f32 	%f166, %f165;
	fma.rm.f32 	%f167, %f166, %f94, %f93;
	add.f32 	%f168, %f167, 0fCB40007F;
	neg.f32 	%f169, %f168;
	fma.rn.f32 	%f170, %f164, 0f3FB8AA3B, %f169;
	fma.rn.f32 	%f171, %f164, 0f32A57060, %f170;
	mov.b32 	%r69, %f167;
	shl.b32 	%r70, %r69, 23;
	mov.b32 	%f172, %r70;
	ex2.approx.ftz.f32 	%f173, %f171;
	fma.rn.f32 	%f174, %f173, %f172, %f162;
	ld.global.f32 	%f175, [%rd48+12];
	sub.f32 	%f176, %f175, %f389;
	fma.rn.f32 	%f177, %f176, 0f3BBB989D, 0f3F000000;
	cvt.sat.f32.f32 	%f178, %f177;
	fma.rm.f32 	%f179, %f178, %f94, %f93;
	add.f32 	%f180, %f179, 0fCB40007F;
	neg.f32 	%f181, %f180;
	fma.rn.f32 	%f182, %f176, 0f3FB8AA3B, %f181;
	fma.rn.f32 	%f183, %f176, 0f32A57060, %f182;
	mov.b32 	%r71, %f179;
	shl.b32 	%r72, %r71, 23;
	mov.b32 	%f184, %r72;
	ex2.approx.ftz.f32 	%f185, %f183;
	fma.rn.f32 	%f398, %f185, %f184, %f174;
	add.s32 	%r99, %r99, 8;
	add.s64 	%rd48, %rd48, 32;
	setp.ne.s32 	%p13, %r99, 0;
	@%p13 bra 	$L__BB4_18;
$L__BB4_19:
	setp.eq.s32 	%p14, %r17, 0;
	@%p14 bra 	$L__BB4_27;
	and.b32  	%r27, %r47, 3;
	setp.lt.u32 	%p15, %r17, 4;
	@%p15 bra 	$L__BB4_22;
	mul.wide.u32 	%rd31, %r100, 4;
	add.s64 	%rd32, %rd2, %rd31;
	ld.global.f32 	%f187, [%rd32];
	sub.f32 	%f188, %f187, %f389;
	fma.rn.f32 	%f189, %f188, 0f3BBB989D, 0f3F000000;
	cvt.sat.f32.f32 	%f190, %f189;
	mov.f32 	%f191, 0f4B400001;
	mov.f32 	%f192, 0f437C0000;
	fma.rm.f32 	%f193, %f190, %f192, %f191;
	add.f32 	%f194, %f193, 0fCB40007F;
	neg.f32 	%f195, %f194;
	fma.rn.f32 	%f196, %f188, 0f3FB8AA3B, %f195;
	fma.rn.f32 	%f197, %f188, 0f32A57060, %f196;
	mov.b32 	%r73, %f193;
	shl.b32 	%r74, %r73, 23;
	mov.b32 	%f198, %r74;
	ex2.approx.ftz.f32 	%f199, %f197;
	fma.rn.f32 	%f200, %f199, %f198, %f398;
	ld.global.f32 	%f201, [%rd32+4];
	sub.f32 	%f202, %f201, %f389;
	fma.rn.f32 	%f203, %f202, 0f3BBB989D, 0f3F000000;
	cvt.sat.f32.f32 	%f204, %f203;
	fma.rm.f32 	%f205, %f204, %f192, %f191;
	add.f32 	%f206, %f205, 0fCB40007F;
	neg.f32 	%f207, %f206;
	fma.rn.f32 	%f208, %f202, 0f3FB8AA3B, %f207;
	fma.rn.f32 	%f209, %f202, 0f32A57060, %f208;
	mov.b32 	%r75, %f205;
	shl.b32 	%r76, %r75, 23;
	mov.b32 	%f210, %r76;
	ex2.approx.ftz.f32 	%f211, %f209;
	fma.rn.f32 	%f212, %f211, %f210, %f200;
	ld.global.f32 	%f213, [%rd32+8];
	sub.f32 	%f214, %f213, %f389;
	fma.rn.f32 	%f215, %f214, 0f3BBB989D, 0f3F000000;
	cvt.sat.f32.f32 	%f216, %f215;
	fma.rm.f32 	%f217, %f216, %f192, %f191;
	add.f32 	%f218, %f217, 0fCB40007F;
	neg.f32 	%f219, %f218;
	fma.rn.f32 	%f220, %f214, 0f3FB8AA3B, %f219;
	fma.rn.f32 	%f221, %f214, 0f32A57060, %f220;
	mov.b32 	%r77, %f217;
	shl.b32 	%r78, %r77, 23;
	mov.b32 	%f222, %r78;
	ex2.approx.ftz.f32 	%f223, %f221;
	fma.rn.f32 	%f224, %f223, %f222, %f212;
	ld.global.f32 	%f225, [%rd32+12];
	sub.f32 	%f226, %f225, %f389;
	fma.rn.f32 	%f227, %f226, 0f3BBB989D, 0f3F000000;
	cvt.sat.f32.f32 	%f228, %f227;
	fma.rm.f32 	%f229, %f228, %f192, %f191;
	add.f32 	%f230, %f229, 0fCB40007F;
	neg.f32 	%f231, %f230;
	fma.rn.f32 	%f232, %f226, 0f3FB8AA3B, %f231;
	fma.rn.f32 	%f233, %f226, 0f32A57060, %f232;
	mov.b32 	%r79, %f229;
	shl.b32 	%r80, %r79, 23;
	mov.b32 	%f234, %r80;
	ex2.approx.ftz.f32 	%f235, %f233;
	fma.rn.f32 	%f398, %f235, %f234, %f224;
	add.s32 	%r100, %r100, 4;
$L__BB4_22:
	setp.eq.s32 	%p16, %r27, 0;
	@%p16 bra 	$L__BB4_27;
	setp.eq.s32 	%p17, %r27, 1;
	@%p17 bra 	$L__BB4_25;
	mul.wide.u32 	%rd33, %r100, 4;
	add.s64 	%rd34, %rd2, %rd33;
	ld.global.f32 	%f237, [%rd34];
	sub.f32 	%f238, %f237, %f389;
	fma.rn.f32 	%f239, %f238, 0f3BBB989D, 0f3F000000;
	cvt.sat.f32.f32 	%f240, %f239;
	mov.f32 	%f241, 0f4B400001;
	mov.f32 	%f242, 0f437C0000;
	fma.rm.f32 	%f243, %f240, %f242, %f241;
	add.f32 	%f244, %f243, 0fCB40007F;
	neg.f32 	%f245, %f244;
	fma.rn.f32 	%f246, %f238, 0f3FB8AA3B, %f245;
	fma.rn.f32 	%f247, %f238, 0f32A57060, %f246;
	mov.b32 	%r81, %f243;
	shl.b32 	%r82, %r81, 23;
	mov.b32 	%f248, %r82;
	ex2.approx.ftz.f32 	%f249, %f247;
	fma.rn.f32 	%f250, %f249, %f248, %f398;
	ld.global.f32 	%f251, [%rd34+4];
	sub.f32 	%f252, %f251, %f389;
	fma.rn.f32 	%f253, %f252, 0f3BBB989D, 0f3F000000;
	cvt.sat.f32.f32 	%f254, %f253;
	fma.rm.f32 	%f255, %f254, %f242, %f241;
	add.f32 	%f256, %f255, 0fCB40007F;
	neg.f32 	%f257, %f256;
	fma.rn.f32 	%f258, %f252, 0f3FB8AA3B, %f257;
	fma.rn.f32 	%f259, %f252, 0f32A57060, %f258;
	mov.b32 	%r83, %f255;
	shl.b32 	%r84, %r83, 23;
	mov.b32 	%f260, %r84;
	ex2.approx.ftz.f32 	%f261, %f259;
	fma.rn.f32 	%f398, %f261, %f260, %f250;
	add.s32 	%r100, %r100, 2;
$L__BB4_25:
	and.b32  	%r85, %r47, 1;
	setp.eq.b32 	%p18, %r85, 1;
	not.pred 	%p19, %p18;
	@%p19 bra 	$L__BB4_27;
	mul.wide.u32 	%rd35, %r100, 4;
	add.s64 	%rd36, %rd2, %rd35;
	ld.global.f32 	%f262, [%rd36];
	sub.f32 	%f263, %f262, %f389;
	fma.rn.f32 	%f264, %f263, 0f3BBB989D, 0f3F000000;
	cvt.sat.f32.f32 	%f265, %f264;
	mov.f32 	%f266, 0f4B400001;
	mov.f32 	%f267, 0f437C0000;
	fma.rm.f32 	%f268, %f265, %f267, %f266;
	add.f32 	%f269, %f268, 0fCB40007F;
	neg.f32 	%f270, %f269;
	fma.rn.f32 	%f271, %f263, 0f3FB8AA3B, %f270;
	fma.rn.f32 	%f272, %f263, 0f32A57060, %f271;
	mov.b32 	%r86, %f268;
	shl.b32 	%r87, %r86, 23;
	mov.b32 	%f273, %r87;
	ex2.approx.ftz.f32 	%f274, %f272;
	fma.rn.f32 	%f398, %f274, %f273, %f398;
$L__BB4_27:
	setp.lt.s32 	%p20, %r47, 1;
	setp.lt.f32 	%p21, %f398, 0f00800000;
	mul.f32 	%f275, %f398, 0f4B000000;
	selp.f32 	%f276, %f275, %f398, %p21;
	selp.f32 	%f277, 0fC1B80000, 0f00000000, %p21;
	mov.b32 	%r88, %f276;
	add.s32 	%r89, %r88, -1059760811;
	and.b32  	%r90, %r89, -8388608;
	sub.s32 	%r91, %r88, %r90;
	mov.b32 	%f278, %r91;
	cvt.rn.f32.s32 	%f279, %r90;
	fma.rn.f32 	%f280, %f279, 0f34000000, %f277;
	add.f32 	%f281, %f278, 0fBF800000;
	fma.rn.f32 	%f282, %f281, 0fBE055027, 0f3E1039F6;
	fma.rn.f32 	%f283, %f282, %f281, 0fBDF8CDCC;
	fma.rn.f32 	%f284, %f283, %f281, 0f3E0F2955;
	fma.rn.f32 	%f285, %f284, %f281, 0fBE2AD8B9;
	fma.rn.f32 	%f286, %f285, %f281, 0f3E4CED0B;
	fma.rn.f32 	%f287, %f286, %f281, 0fBE7FFF22;
	fma.rn.f32 	%f288, %f287, %f281, 0f3EAAAA78;
	fma.rn.f32 	%f289, %f288, %f281, 0fBF000000;
	mul.f32 	%f290, %f281, %f289;
	fma.rn.f32 	%f291, %f290, %f281, %f281;
	fma.rn.f32 	%f292, %f280, 0f3F317218, %f291;
	setp.gt.u32 	%p22, %r88, 2139095039;
	fma.rn.f32 	%f293, %f276, 0f7F800000, 0f7F800000;
	selp.f32 	%f294, %f293, %f292, %p22;
	setp.eq.f32 	%p23, %f276, 0f00000000;
	selp.f32 	%f27, 0fFF800000, %f294, %p23;
	@%p20 bra 	$L__BB4_40;
	and.b32  	%r32, %r47, 15;
	setp.lt.u32 	%p24, %r47, 16;
	mov.b32 	%r105, 0;
	@%p24 bra 	$L__BB4_31;
	and.b32  	%r105, %r47, 2147483632;
	neg.s32 	%r103, %r105;
	add.s64 	%rd38, %rd19, %rd1;
	add.s64 	%rd49, %rd38, 32;
$L__BB4_30:
	.pragma "nounroll";
	ld.global.f32 	%f295, [%rd49+-32];
	sub.f32 	%f296, %f295, %f389;
	sub.f32 	%f297, %f296, %f27;
	st.global.f32 	[%rd49+-32], %f297;
	ld.global.f32 	%f298, [%rd49+-28];
	sub.f32 	%f299, %f298, %f389;
	sub.f32 	%f300, %f299, %f27;
	st.global.f32 	[%rd49+-28], %f300;
	ld.global.f32 	%f301, [%rd49+-24];
	sub.f32 	%f302, %f301, %f389;
	sub.f32 	%f303, %f302, %f27;
	st.global.f32 	[%rd49+-24], %f303;
	ld.global.f32 	%f304, [%rd49+-20];
	sub.f32 	%f305, %f304, %f389;
	sub.f32 	%f306, %f305, %f27;
	st.global.f32 	[%rd49+-20], %f306;
	ld.global.f32 	%f307, [%rd49+-16];
	sub.f32 	%f308, %f307, %f389;
	sub.f32 	%f309, %f308, %f27;
	st.global.f32 	[%rd49+-16], %f309;
	ld.global.f32 	%f310, [%rd49+-12];
	sub.f32 	%f311, %f310, %f389;
	sub.f32 	%f312, %f311, %f27;
	st.global.f32 	[%rd49+-12], %f312;
	ld.global.f32 	%f313, [%rd49+-8];
	sub.f32 	%f314, %f313, %f389;
	sub.f32 	%f315, %f314, %f27;
	st.global.f32 	[%rd49+-8], %f315;
	ld.global.f32 	%f316, [%rd49+-4];
	sub.f32 	%f317, %f316, %f389;
	sub.f32 	%f318, %f317, %f27;
	st.global.f32 	[%rd49+-4], %f318;
	ld.global.f32 	%f319, [%rd49];
	sub.f32 	%f320, %f319, %f389;
	sub.f32 	%f321, %f320, %f27;
	st.global.f32 	[%rd49], %f321;
	ld.global.f32 	%f322, [%rd49+4];
	sub.f32 	%f323, %f322, %f389;
	sub.f32 	%f324, %f323, %f27;
	st.global.f32 	[%rd49+4], %f324;
	ld.global.f32 	%f325, [%rd49+8];
	sub.f32 	%f326, %f325, %f389;
	sub.f32 	%f327, %f326, %f27;
	st.global.f32 	[%rd49+8], %f327;
	ld.global.f32 	%f328, [%rd49+12];
	sub.f32 	%f329, %f328, %f389;
	sub.f32 	%f330, %f329, %f27;
	st.global.f32 	[%rd49+12], %f330;
	ld.global.f32 	%f331, [%rd49+16];
	sub.f32 	%f332, %f331, %f389;
	sub.f32 	%f333, %f332, %f27;
	st.global.f32 	[%rd49+16], %f333;
	ld.global.f32 	%f334, [%rd49+20];
	sub.f32 	%f335, %f334, %f389;
	sub.f32 	%f336, %f335, %f27;
	st.global.f32 	[%rd49+20], %f336;
	ld.global.f32 	%f337, [%rd49+24];
	sub.f32 	%f338, %f337, %f389;
	sub.f32 	%f339, %f338, %f27;
	st.global.f32 	[%rd49+24], %f339;
	ld.global.f32 	%f340, [%rd49+28];
	sub.f32 	%f341, %f340, %f389;
	sub.f32 	%f342, %f341, %f27;
	st.global.f32 	[%rd49+28], %f342;
	add.s32 	%r103, %r103, 16;
	add.s64 	%rd49, %rd49, 64;
	setp.ne.s32 	%p25, %r103, 0;
	@%p25 bra 	$L__BB4_30;
$L__BB4_31:
	setp.eq.s32 	%p26, %r32, 0;
	@%p26 bra 	$L__BB4_40;
	and.b32  	%r38, %r47, 7;
	setp.lt.u32 	%p27, %r32, 8;
	@%p27 bra 	$L__BB4_34;
	mul.wide.u32 	%rd39, %r105, 4;
	add.s64 	%rd40, %rd2, %rd39;
	ld.global.f32 	%f343, [%rd40];
	sub.f32 	%f344, %f343, %f389;
	sub.f32 	%f345, %f344, %f27;
	st.global.f32 	[%rd40], %f345;
	ld.global.f32 	%f346, [%rd40+4];
	sub.f32 	%f347, %f346, %f389;
	sub.f32 	%f348, %f347, %f27;
	st.global.f32 	[%rd40+4], %f348;
	ld.global.f32 	%f349, [%rd40+8];
	sub.f32 	%f350, %f349, %f389;
	sub.f32 	%f351, %f350, %f27;
	st.global.f32 	[%rd40+8], %f351;
	ld.global.f32 	%f352, [%rd40+12];
	sub.f32 	%f353, %f352, %f389;
	sub.f32 	%f354, %f353, %f27;
	st.global.f32 	[%rd40+12], %f354;
	ld.global.f32 	%f355, [%rd40+16];
	sub.f32 	%f356, %f355, %f389;
	sub.f32 	%f357, %f356, %f27;
	st.global.f32 	[%rd40+16], %f357;
	ld.global.f32 	%f358, [%rd40+20];
	sub.f32 	%f359, %f358, %f389;
	sub.f32 	%f360, %f359, %f27;
	st.global.f32 	[%rd40+20], %f360;
	ld.global.f32 	%f361, [%rd40+24];
	sub.f32 	%f362, %f361, %f389;
	sub.f32 	%f363, %f362, %f27;
	st.global.f32 	[%rd40+24], %f363;
	ld.global.f32 	%f364, [%rd40+28];
	sub.f32 	%f365, %f364, %f389;
	sub.f32 	%f366, %f365, %f27;
	st.global.f32 	[%rd40+28], %f366;
	add.s32 	%r105, %r105, 8;
$L__BB4_34:
	setp.eq.s32 	%p28, %r38, 0;
	@%p28 bra 	$L__BB4_40;
	and.b32  	%r41, %r47, 3;
	setp.lt.u32 	%p29, %r38, 4;
	@%p29 bra 	$L__BB4_37;
	mul.wide.u32 	%rd41, %r105, 4;
	add.s64 	%rd42, %rd2, %rd41;
	ld.global.f32 	%f367, [%rd42];
	sub.f32 	%f368, %f367, %f389;
	sub.f32 	%f369, %f368, %f27;
	st.global.f32 	[%rd42], %f369;
	ld.global.f32 	%f370, [%rd42+4];
	sub.f32 	%f371, %f370, %f389;
	sub.f32 	%f372, %f371, %f27;
	st.global.f32 	[%rd42+4], %f372;
	ld.global.f32 	%f373, [%rd42+8];
	sub.f32 	%f374, %f373, %f389;
	sub.f32 	%f375, %f374, %f27;
	st.global.f32 	[%rd42+8], %f375;
	ld.global.f32 	%f376, [%rd42+12];
	sub.f32 	%f377, %f376, %f389;
	sub.f32 	%f378, %f377, %f27;
	st.global.f32 	[%rd42+12], %f378;
	add.s32 	%r105, %r105, 4;
$L__BB4_37:
	setp.eq.s32 	%p30, %r41, 0;
	@%p30 bra 	$L__BB4_40;
	mul.wide.u32 	%rd44, %r105, 4;
	add.s64 	%rd45, %rd19, %rd44;
	add.s64 	%rd50, %rd1, %rd45;
	neg.s32 	%r107, %r41;
$L__BB4_39:
	.pragma "nounroll";
	ld.global.f32 	%f379, [%rd50];
	sub.f32 	%f380, %f379, %f389;
	sub.f32 	%f381, %f380, %f27;
	st.global.f32 	[%rd50], %f381;
	add.s64 	%rd50, %rd50, 4;
	add.s32 	%r107, %r107, 1;
	setp.ne.s32 	%p31, %r107, 0;
	@%p31 bra 	$L__BB4_39;
$L__BB4_40:
	ret;

}


// ===== COMPILED SASS (sm_100) =====

	.target	sm_100

	.elftype	@"ET_EXEC"


//--------------------- .note.nv.tkinfo           --------------------------
	.section	.note.nv.tkinfo,"",@"SHT_NOTE"
	.sectionflags	@"SHF_NOTE_NV_TKINFO"
	.tkinfo
        /*0018*/ 	.word	0x00000002
        /*0030*/ 	.string	""
        /*0030*/ 	.string	"ptxas"
        /*0030*/ 	.string	"Cuda compilation tools, release 13.0, V13.0.88"
        /*0030*/ 	.string	"Build cuda_13.0.r13.0/compiler.36424714_0"
        /*0030*/ 	.string	"-arch sm_100 -m 64 "



//--------------------- .note.nv.cuinfo           --------------------------
	.section	.note.nv.cuinfo,"",@"SHT_NOTE"
	.sectionflags	@"SHF_NOTE_NV_CUINFO"
        /*0018*/ 	.short	0x0002
        /*001a*/ 	.short	0x0064
        /*001c*/ 	.short	0x0082
	.zero		2


//--------------------- .nv.info                  --------------------------
	.section	.nv.info,"",@"SHT_CUDA_INFO"
	.align	4


	//----- nvinfo : EIATTR_REGCOUNT
	.align		4
        /*0000*/ 	.byte	0x04, 0x2f
        /*0002*/ 	.short	(.L_1 - .L_0)
	.align		4
.L_0:
        /*0004*/ 	.word	index@(_Z33raw_graph_to_AdjacencyList_kernelPiS_PfS_i)
        /*0008*/ 	.word	0x0000000e


	//----- nvinfo : EIATTR_FRAME_SIZE
	.align		4
.L_1:
        /*000c*/ 	.byte	0x04, 0x11
        /*000e*/ 	.short	(.L_3 - .L_2)
	.align		4
.L_2:
        /*0010*/ 	.word	index@(_Z33raw_graph_to_AdjacencyList_kernelPiS_PfS_i)
        /*0014*/ 	.word	0x00000000


	//----- nvinfo : EIATTR_REGCOUNT
	.align		4
.L_3:
        /*0018*/ 	.byte	0x04, 0x2f
        /*001a*/ 	.short	(.L_5 - .L_4)
	.align		4
.L_4:
        /*001c*/ 	.word	index@(_Z24edgeNormalization_kernelPiPfS_ii)
        /*0020*/ 	.word	0x0000001b


	//----- nvinfo : EIATTR_FRAME_SIZE
	.align		4
.L_5:
        /*0024*/ 	.byte	0x04, 0x11
        /*0026*/ 	.short	(.L_7 - .L_6)
	.align		4
.L_6:
        /*0028*/ 	.word	index@($__internal_2_$__cuda_sm3x_div_rn_noftz_f32_slowpath)
        /*002c*/ 	.word	0x00000000


	//----- nvinfo : EIATTR_FRAME_SIZE
	.align		4
.L_7:
        /*0030*/ 	.byte	0x04, 0x11
        /*0032*/ 	.short	(.L_9 - .L_8)
	.align		4
.L_8:
        /*0034*/ 	.word	index@($__internal_1_$__cuda_sm20_sqrt_rn_f32_slowpath)
        /*0038*/ 	.word	0x00000000


	//----- nvinfo : EIATTR_FRAME_SIZE
	.align		4
.L_9:
        /*003c*/ 	.byte	0x04, 0x11
        /*003e*/ 	.short	(.L_11 - .L_10)
	.align		4
.L_10:
        /*0040*/ 	.word	index@($__internal_0_$__cuda_sm20_rcp_rn_f32_slowpath)
        /*0044*/ 	.word	0x00000000


	//----- nvinfo : EIATTR_FRAME_SIZE
	.align		4
.L_11:
        /*0048*/ 	.byte	0x04, 0x11
        /*004a*/ 	.short	(.L_13 - .L_12)
	.align		4
.L_12:
        /*004c*/ 	.word	index@(_Z24edgeNormalization_kernelPiPfS_ii)
        /*0050*/ 	.word	0x00000000


	//----- nvinfo : EIATTR_REGCOUNT
	.align		4
.L_13:
        /*0054*/ 	.byte	0x04, 0x2f
        /*0056*/ 	.short	(.L_15 - .L_14)
	.align		4
.L_14:
        /*0058*/ 	.word	index@(_Z9AX_kernelPfS_PiS_S0_ii)
        /*005c*/ 	.word	0x0000001f


	//----- nvinfo : EIATTR_FRAME_SIZE
	.align		4
.L_15:
        /*0060*/ 	.byte	0x04, 0x11
        /*0062*/ 	.short	(.L_17 - .L_16)
	.align		4
.L_16:
        /*0064*/ 	.word	index@(_Z9AX_kernelPfS_PiS_S0_ii)
        /*0068*/ 	.word	0x00000000


	//----- nvinfo : EIATTR_REGCOUNT
	.align		4
.L_17:
        /*006c*/ 	.byte	0x04, 0x2f
        /*006e*/ 	.short	(.L_19 - .L_18)
	.align		4
.L_18:
        /*0070*/ 	.word	index@(_Z11ReLU_kernelPfi)
        /*0074*/ 	.word	0x00000008


	//----- nvinfo : EIATTR_FRAME_SIZE
	.align		4
.L_19:
        /*0078*/ 	.byte	0x04, 0x11
        /*007a*/ 	.short	(.L_21 - .L_20)
	.align		4
.L_20:
        /*007c*/ 	.word	index@(_Z11ReLU_kernelPfi)
        /*0080*/ 	.word	0x00000000


	//----- nvinfo : EIATTR_REGCOUNT
	.align		4
.L_21:
        /*0084*/ 	.byte	0x04, 0x2f
        /*0086*/ 	.short	(.L_23 - .L_22)
	.align		4
.L_22:
        /*0088*/ 	.word	index@(_Z17LogSoftmax_kernelPfii)
        /*008c*/ 	.word	0x00000020


	//----- nvinfo : EIATTR_FRAME_SIZE
	.align		4
.L_23:
        /*0090*/ 	.byte	0x04, 0x11
        /*0092*/ 	.short	(.L_25 - .L_24)
	.align		4
.L_24:
        /*0094*/ 	.word	index@(_Z17LogSoftmax_kernelPfii)
        /*0098*/ 	.word	0x00000000


	//----- nvinfo : EIATTR_MIN_STACK_SIZE
	.align		4
.L_25:
        /*009c*/ 	.byte	0x04, 0x12
        /*009e*/ 	.short	(.L_27 - .L_26)
	.align		4
.L_26:
        /*00a0*/ 	.word	index@(_Z17LogSoftmax_kernelPfii)
        /*00a4*/ 	.word	0x00000000


	//----- nvinfo : EIATTR_MIN_STACK_SIZE
	.align		4
.L_27:
        /*00a8*/ 	.byte	0x04, 0x12
        /*00aa*/ 	.short	(.L_29 - .L_28)
	.align		4
.L_28:
        /*00ac*/ 	.word	index@(_Z11ReLU_kernelPfi)
        /*00b0*/ 	.word	0x00000000


	//----- nvinfo : EIATTR_MIN_STACK_SIZE
	.align		4
.L_29:
        /*00b4*/ 	.byte	0x04, 0x12
        /*00b6*/ 	.short	(.L_31 - .L_30)
	.align		4
.L_30:
        /*00b8*/ 	.word	index@(_Z9AX_kernelPfS_PiS_S0_ii)
        /*00bc*/ 	.word	0x00000000


	//----- nvinfo : EIATTR_MIN_STACK_SIZE
	.align		4
.L_31:
        /*00c0*/ 	.byte	0x04, 0x12
        /*00c2*/ 	.short	(.L_33 - .L_32)
	.align		4
.L_32:
        /*00c4*/ 	.word	index@(_Z24edgeNormalization_kernelPiPfS_ii)
        /*00c8*/ 	.word	0x00000000


	//----- nvinfo : EIATTR_MIN_STACK_SIZE
	.align		4
.L_33:
        /*00cc*/ 	.byte	0x04, 0x12
        /*00ce*/ 	.short	(.L_35 - .L_34)
	.align		4
.L_34:
        /*00d0*/ 	.word	index@(_Z33raw_graph_to_AdjacencyList_kernelPiS_PfS_i)
        /*00d4*/ 	.word	0x00000000
.L_35:


//--------------------- .nv.compat                --------------------------
	.section	.nv.compat,"",@"SHT_CUDA_COMPAT_INFO"
	.align	4
        /*0000*/ 	.byte	0x02, 0x09, 0x00, 0x00, 0x02, 0x02, 0x01, 0x00, 0x02, 0x05, 0x05, 0x00, 0x03, 0x07, 0x01, 0x01
        /*0010*/ 	.byte	0x02, 0x03, 0x00, 0x00, 0x02, 0x06, 0x01, 0x00, 0x04, 0x0b, 0x08, 0x00, 0x01, 0x00, 0x00, 0x00
        /*0020*/ 	.byte	0x00, 0x00, 0x00, 0x00


//--------------------- .nv.info._Z17LogSoftmax_kernelPfii --------------------------
	.section	.nv.info._Z17LogSoftmax_kernelPfii,"",@"SHT_CUDA_INFO"
	.sectionflags	@""
	.align	4


	//----- nvinfo : EIATTR_CUDA_API_VERSION
	.align		4
        /*0000*/ 	.byte	0x04, 0x37
        /*0002*/ 	.short	(.L_37 - .L_36)
.L_36:
        /*0004*/ 	.word	0x00000082


	//----- nvinfo : EIATTR_KPARAM_INFO
	.align		4
.L_37:
        /*0008*/ 	.byte	0x04, 0x17
        /*000a*/ 	.short	(.L_39 - .L_38)
.L_38:
        /*000c*/ 	.word	0x00000000
        /*0010*/ 	.short	0x0002
        /*0012*/ 	.short	0x000c
        /*0014*/ 	.byte	0x00, 0xf0, 0x11, 0x00


	//----- nvinfo : EIATTR_KPARAM_INFO
	.align		4
.L_39:
        /*0018*/ 	.byte	0x04, 0x17
        /*001a*/ 	.short	(.L_41 - .L_40)
.L_40:
        /*001c*/ 	.word	0x00000000
        /*0020*/ 	.short	0x0001
        /*0022*/ 	.short	0x0008
        /*0024*/ 	.byte	0x00, 0xf0, 0x11, 0x00


	//----- nvinfo : EIATTR_KPARAM_INFO
	.align		4
.L_41:
        /*0028*/ 	.byte	0x04, 0x17
        /*002a*/ 	.short	(.L_43 - .L_42)
.L_42:
        /*002c*/ 	.word	0x00000000
        /*0030*/ 	.short	0x0000
        /*0032*/ 	.short	0x0000
        /*0034*/ 	.byte	0x00, 0xf5, 0x21, 0x00


	//----- nvinfo : EIATTR_SPARSE_MMA_MASK
	.align		4
.L_43:
        /*0038*/ 	.byte	0x03, 0x50
        /*003a*/ 	.short	0x0000


	//----- nvinfo : EIATTR_MAXREG_COUNT
	.align		4
        /*003c*/ 	.byte	0x03, 0x1b
        /*003e*/ 	.short	0x00ff


	//----- nvinfo : EIATTR_MERCURY_ISA_VERSION
	.align		4
        /*0040*/ 	.byte	0x03, 0x5f
        /*0042*/ 	.short	0x0101


	//----- nvinfo : EIATTR_VRC_CTA_INIT_COUNT
	.align		4
        /*0044*/ 	.byte	0x02, 0x4a
	.zero		1
	.zero		1


	//----- nvinfo : EIATTR_EXIT_INSTR_OFFSETS
	.align		4
        /*0048*/ 	.byte	0x04, 0x1c
        /*004a*/ 	.short	(.L_45 - .L_44)


	//   ....[0]....
.L_44:
        /*004c*/ 	.word	0x00000070


	//   ....[1]....
        /*0050*/ 	.word	0x00001440


	//   ....[2]....
        /*0054*/ 	.word	0x000019a0


	//   ....[3]....
        /*0058*/ 	.word	0x00001c10


	//   ....[4]....
        /*005c*/ 	.word	0x00001d80


	//   ....[5]....
        /*0060*/ 	.word	0x00001e90


	//----- nvinfo : EIATTR_CBANK_PARAM_SIZE
	.align		4
.L_45:
        /*0064*/ 	.byte	0x03, 0x19
        /*0066*/ 	.short	0x0010


	//----- nvinfo : EIATTR_PARAM_CBANK
	.align		4
        /*0068*/ 	.byte	0x04, 0x0a
        /*006a*/ 	.short	(.L_47 - .L_46)
	.align		4
.L_46:
        /*006c*/ 	.word	index@(.nv.constant0._Z17LogSoftmax_kernelPfii)
        /*0070*/ 	.short	0x0380
        /*0072*/ 	.short	0x0010


	//----- nvinfo : EIATTR_SW_WAR
	.align		4
.L_47:
        /*0074*/ 	.byte	0x04, 0x36
        /*0076*/ 	.short	(.L_49 - .L_48)
.L_48:
        /*0078*/ 	.word	0x00000008
.L_49:


//--------------------- .nv.info._Z11ReLU_kernelPfi --------------------------
	.section	.nv.info._Z11ReLU_kernelPfi,"",@"SHT_CUDA_INFO"
	.sectionflags	@""
	.align	4


	//----- nvinfo : EIATTR_CUDA_API_VERSION
	.align		4
        /*0000*/ 	.byte	0x04, 0x37
        /*0002*/ 	.short	(.L_51 - .L_50)
.L_50:
        /*0004*/ 	.word	0x00000082


	//----- nvinfo : EIATTR_KPARAM_INFO
	.align		4
.L_51:
        /*0008*/ 	.byte	0x04, 0x17
        /*000a*/ 	.short	(.L_53 - .L_52)
.L_52:
        /*000c*/ 	.word	0x00000000
        /*0010*/ 	.short	0x0001
        /*0012*/ 	.short	0x0008
        /*0014*/ 	.byte	0x00, 0xf0, 0x11, 0x00


	//----- nvinfo : EIATTR_KPARAM_INFO
	.align		4
.L_53:
        /*0018*/ 	.byte	0x04, 0x17
        /*001a*/ 	.short	(.L_55 - .L_54)
.L_54:
        /*001c*/ 	.word	0x00000000
        /*0020*/ 	.short	0x0000
        /*0022*/ 	.short	0x0000
        /*0024*/ 	.byte	0x00, 0xf5, 0x21, 0x00


	//----- nvinfo : EIATTR_SPARSE_MMA_MASK
	.align		4
.L_55:
        /*0028*/ 	.byte	0x03, 0x50
        /*002a*/ 	.short	0x0000


	//----- nvinfo : EIATTR_MAXREG_COUNT
	.align		4
        /*002c*/ 	.byte	0x03, 0x1b
        /*002e*/ 	.short	0x00ff


	//----- nvinfo : EIATTR_MERCURY_ISA_VERSION
	.align		4
        /*0030*/ 	.byte	0x03, 0x5f
        /*0032*/ 	.short	0x0101


	//----- nvinfo : EIATTR_VRC_CTA_INIT_COUNT
	.align		4
        /*0034*/ 	.byte	0x02, 0x4a
	.zero		1
	.zero		1


	//----- nvinfo : EIATTR_EXIT_INSTR_OFFSETS
	.align		4
        /*0038*/ 	.byte	0x04, 0x1c
        /*003a*/ 	.short	(.L_57 - .L_56)


	//   ....[0]....
.L_56:
        /*003c*/ 	.word	0x00000070


	//   ....[1]....
        /*0040*/ 	.word	0x000000e0


	//----- nvinfo : EIATTR_CBANK_PARAM_SIZE
	.align		4
.L_57:
        /*0044*/ 	.byte	0x03, 0x19
        /*0046*/ 	.short	0x000c


	//----- nvinfo : EIATTR_PARAM_CBANK
	.align		4
        /*0048*/ 	.byte	0x04, 0x0a
        /*004a*/ 	.short	(.L_59 - .L_58)
	.align		4
.L_58:
        /*004c*/ 	.word	index@(.nv.constant0._Z11ReLU_kernelPfi)
        /*0050*/ 	.short	0x0380
        /*0052*/ 	.short	0x000c


	//----- nvinfo : EIATTR_SW_WAR
	.align		4
.L_59:
        /*0054*/ 	.byte	0x04, 0x36
        /*0056*/ 	.short	(.L_61 - .L_60)
.L_60:
        /*0058*/ 	.word	0x00000008
.L_61:


//--------------------- .nv.info._Z9AX_kernelPfS_PiS_S0_ii --------------------------
	.section	.nv.info._Z9AX_kernelPfS_PiS_S0_ii,"",@"SHT_CUDA_INFO"
	.sectionflags	@""
	.align	4


	//----- nvinfo : EIATTR_CUDA_API_VERSION
	.align		4
        /*0000*/ 	.byte	0x04, 0x37
        /*0002*/ 	.short	(.L_63 - .L_62)
.L_62:
        /*0004*/ 	.word	0x00000082


	//----- nvinfo : EIATTR_KPARAM_INFO
	.align		4
.L_63:
        /*0008*/ 	.byte	0x04, 0x17
        /*000a*/ 	.short	(.L_65 - .L_64)
.L_64:
        /*000c*/ 	.word	0x00000000
        /*0010*/ 	.short	0x0006
        /*0012*/ 	.short	0x002c
        /*0014*/ 	.byte	0x00, 0xf0, 0x11, 0x00


	//----- nvinfo : EIATTR_KPARAM_INFO
	.align		4
.L_65:
        /*0018*/ 	.byte	0x04, 0x17
        /*001a*/ 	.short	(.L_67 - .L_66)
.L_66:
        /*001c*/ 	.word	0x00000000
        /*0020*/ 	.short	0x0005
        /*0022*/ 	.short	0x0028
        /*0024*/ 	.byte	0x00, 0xf0, 0x11, 0x00


	//----- nvinfo : EIATTR_KPARAM_INFO
	.align		4
.L_67:
        /*0028*/ 	.byte	0x04, 0x17
        /*002a*/ 	.short	(.L_69 - .L_68)
.L_68:
        /*002c*/ 	.word	0x00000000
        /*0030*/ 	.short	0x0004
        /*0032*/ 	.short	0x0020
        /*0034*/ 	.byte	0x00, 0xf5, 0x21, 0x00


	//----- nvinfo : EIATTR_KPARAM_INFO
	.align		4
.L_69:
        /*0038*/ 	.byte	0x04, 0x17
        /*003a*/ 	.short	(.L_71 - .L_70)
.L_70:
        /*003c*/ 	.word	0x00000000
        /*0040*/ 	.short	0x0003
        /*0042*/ 	.short	0x0018
        /*0044*/ 	.byte	0x00, 0xf5, 0x21, 0x00


	//----- nvinfo : EIATTR_KPARAM_INFO
	.align		4
.L_71:
        /*0048*/ 	.byte	0x04, 0x17
        /*004a*/ 	.short	(.L_73 - .L_72)
.L_72:
        /*004c*/ 	.word	0x00000000
        /*0050*/ 	.short	0x0002
        /*0052*/ 	.short	0x0010
        /*0054*/ 	.byte	0x00, 0xf5, 0x21, 0x00


	//----- nvinfo : EIATTR_KPARAM_INFO
	.align		4
.L_73:
        /*0058*/ 	.byte	0x04, 0x17
        /*005a*/ 	.short	(.L_75 - .L_74)
.L_74:
        /*005c*/ 	.word	0x00000000
        /*0060*/ 	.short	0x0001
        /*0062*/ 	.short	0x0008
        /*0064*/ 	.byte	0x00, 0xf5, 0x21, 0x00


	//----- nvinfo : EIATTR_KPARAM_INFO
	.align		4
.L_75:
        /*0068*/ 	.byte	0x04, 0x17
        /*006a*/ 	.short	(.L_77 - .L_76)
.L_76:
        /*006c*/ 	.word	0x00000000
        /*0070*/ 	.short	0x0000
        /*0072*/ 	.short	0x0000
        /*0074*/ 	.byte	0x00, 0xf5, 0x21, 0x00


	//----- nvinfo : EIATTR_SPARSE_MMA_MASK
	.align		4
.L_77:
        /*0078*/ 	.byte	0x03, 0x50
        /*007a*/ 	.short	0x0000


	//----- nvinfo : EIATTR_MAXREG_COUNT
	.align		4
        /*007c*/ 	.byte	0x03, 0x1b
        /*007e*/ 	.short	0x00ff


	//----- nvinfo : EIATTR_NUM_BARRIERS
	.align		4
        /*0080*/ 	.byte	0x02, 0x4c
        /*0082*/ 	.byte	0x01
	.zero		1


	//----- nvinfo : EIATTR_MERCURY_ISA_VERSION
	.align		4
        /*0084*/ 	.byte	0x03, 0x5f
        /*0086*/ 	.short	0x0101


	//----- nvinfo : EIATTR_VRC_CTA_INIT_COUNT
	.align		4
        /*0088*/ 	.byte	0x02, 0x4a
	.zero		1
	.zero		1


	//----- nvinfo : EIATTR_EXIT_INSTR_OFFSETS
	.align		4
        /*008c*/ 	.byte	0x04, 0x1c
        /*008e*/ 	.short	(.L_79 - .L_78)


	//   ....[0]....
.L_78:
        /*0090*/ 	.word	0x00000070


	//   ....[1]....
        /*0094*/ 	.word	0x00000890


	//   ....[2]....
        /*0098*/ 	.word	0x000013c0


	//----- nvinfo : EIATTR_CRS_STACK_SIZE
	.align		4
.L_79:
        /*009c*/ 	.byte	0x04, 0x1e
        /*009e*/ 	.short	(.L_81 - .L_80)
.L_80:
        /*00a0*/ 	.word	0x00000000


	//----- nvinfo : EIATTR_CBANK_PARAM_SIZE
	.align		4
.L_81:
        /*00a4*/ 	.byte	0x03, 0x19
        /*00a6*/ 	.short	0x0030


	//----- nvinfo : EIATTR_PARAM_CBANK
	.align		4
        /*00a8*/ 	.byte	0x04, 0x0a
        /*00aa*/ 	.short	(.L_83 - .L_82)
	.align		4
.L_82:
        /*00ac*/ 	.word	index@(.nv.constant0._Z9AX_kernelPfS_PiS_S0_ii)
        /*00b0*/ 	.short	0x0380
        /*00b2*/ 	.short	0x0030


	//----- nvinfo : EIATTR_SW_WAR
	.align		4
.L_83:
        /*00b4*/ 	.byte	0x04, 0x36
        /*00b6*/ 	.short	(.L_85 - .L_84)
.L_84:
        /*00b8*/ 	.word	0x00000008
.L_85:


//--------------------- .nv.info._Z24edgeNormalization_kernelPiPfS_ii --------------------------
	.section	.nv.info._Z24edgeNormalization_kernelPiPfS_ii,"",@"SHT_CUDA_INFO"
	.sectionflags	@""
	.align	4


	//----- nvinfo : EIATTR_CUDA_API_VERSION
	.align		4
        /*0000*/ 	.byte	0x04, 0x37
        /*0002*/ 	.short	(.L_87 - .L_86)
.L_86:
        /*0004*/ 	.word	0x00000082


	//----- nvinfo : EIATTR_KPARAM_INFO
	.align		4
.L_87:
        /*0008*/ 	.byte	0x04, 0x17
        /*000a*/ 	.short	(.L_89 - .L_88)
.L_88:
        /*000c*/ 	.word	0x00000000
        /*0010*/ 	.short	0x0004
        /*0012*/ 	.short	0x001c
        /*0014*/ 	.byte	0x00, 0xf0, 0x11, 0x00


	//----- nvinfo : EIATTR_KPARAM_INFO
	.align		4
.L_89:
        /*0018*/ 	.byte	0x04, 0x17
        /*001a*/ 	.short	(.L_91 - .L_90)
.L_90:
        /*001c*/ 	.word	0x00000000
        /*0020*/ 	.short	0x0003
        /*0022*/ 	.short	0x0018
        /*0024*/ 	.byte	0x00, 0xf0, 0x11, 0x00


	//----- nvinfo : EIATTR_KPARAM_INFO
	.align		4
.L_91:
        /*0028*/ 	.byte	0x04, 0x17
        /*002a*/ 	.short	(.L_93 - .L_92)
.L_92:
        /*002c*/ 	.word	0x00000000
        /*0030*/ 	.short	0x0002
        /*0032*/ 	.short	0x0010
        /*0034*/ 	.byte	0x00, 0xf5, 0x21, 0x00


	//----- nvinfo : EIATTR_KPARAM_INFO
	.align		4
.L_93:
        /*0038*/ 	.byte	0x04, 0x17
        /*003a*/ 	.short	(.L_95 - .L_94)
.L_94:
        /*003c*/ 	.word	0x00000000
        /*0040*/ 	.short	0x0001
        /*0042*/ 	.short	0x0008
        /*0044*/ 	.byte	0x00, 0xf5, 0x21, 0x00


	//----- nvinfo : EIATTR_KPARAM_INFO
	.align		4
.L_95:
        /*0048*/ 	.byte	0x04, 0x17
        /*004a*/ 	.short	(.L_97 - .L_96)
.L_96:
        /*004c*/ 	.word	0x00000000
        /*0050*/ 	.short	0x0000
        /*0052*/ 	.short	0x0000
        /*0054*/ 	.byte	0x00, 0xf5, 0x21, 0x00


	//----- nvinfo : EIATTR_SPARSE_MMA_MASK
	.align		4
.L_97:
        /*0058*/ 	.byte	0x03, 0x50
        /*005a*/ 	.short	0x0000


	//----- nvinfo : EIATTR_MAXREG_COUNT
	.align		4
        /*005c*/ 	.byte	0x03, 0x1b
        /*005e*/ 	.short	0x00ff


	//----- nvinfo : EIATTR_MERCURY_ISA_VERSION
	.align		4
        /*0060*/ 	.byte	0x03, 0x5f
        /*0062*/ 	.short	0x0101


	//----- nvinfo : EIATTR_VRC_CTA_INIT_COUNT
	.align		4
        /*0064*/ 	.byte	0x02, 0x4a
	.zero		1
	.zero		1


	//----- nvinfo : EIATTR_EXIT_INSTR_OFFSETS
	.align		4
        /*0068*/ 	.byte	0x04, 0x1c
        /*006a*/ 	.short	(.L_99 - .L_98)


	//   ....[0]....
.L_98:
        /*006c*/ 	.word	0x00000080


	//   ....[1]....
        /*0070*/ 	.word	0x00001300


	//   ....[2]....
        /*0074*/ 	.word	0x00001c30


	//   ....[3]....
        /*0078*/ 	.word	0x00001c90


	//   ....[4]....
        /*007c*/ 	.word	0x000020c0


	//----- nvinfo : EIATTR_CRS_STACK_SIZE
	.align		4
.L_99:
        /*0080*/ 	.byte	0x04, 0x1e
        /*0082*/ 	.short	(.L_101 - .L_100)
.L_100:
        /*0084*/ 	.word	0x00000000


	//----- nvinfo : EIATTR_CBANK_PARAM_SIZE
	.align		4
.L_101:
        /*0088*/ 	.byte	0x03, 0x19
        /*008a*/ 	.short	0x0020


	//----- nvinfo : EIATTR_PARAM_CBANK
	.align		4
        /*008c*/ 	.byte	0x04, 0x0a
        /*008e*/ 	.short	(.L_103 - .L_102)
	.align		4
.L_102:
        /*0090*/ 	.word	index@(.nv.constant0._Z24edgeNormalization_kernelPiPfS_ii)
        /*0094*/ 	.short	0x0380
        /*0096*/ 	.short	0x0020


	//----- nvinfo : EIATTR_SW_WAR
	.align		4
.L_103:
        /*0098*/ 	.byte	0x04, 0x36
        /*009a*/ 	.short	(.L_105 - .L_104)
.L_104:
        /*009c*/ 	.word	0x00000008
.L_105:


//--------------------- .nv.info._Z33raw_graph_to_AdjacencyList_kernelPiS_PfS_i --------------------------
	.section	.nv.info._Z33raw_graph_to_AdjacencyList_kernelPiS_PfS_i,"",@"SHT_CUDA_INFO"
	.sectionflags	@""
	.align	4


	//----- nvinfo : EIATTR_CUDA_API_VERSION
	.align		4
        /*0000*/ 	.byte	0x04, 0x37
        /*0002*/ 	.short	(.L_107 - .L_106)
.L_106:
        /*0004*/ 	.word	0x00000082


	//----- nvinfo : EIATTR_KPARAM_INFO
	.align		4
.L_107:
        /*0008*/ 	.byte	0x04, 0x17
        /*000a*/ 	.short	(.L_109 - .L_108)
.L_108:
        /*000c*/ 	.word	0x00000000
        /*0010*/ 	.short	0x0004
        /*0012*/ 	.short	0x0020
        /*0014*/ 	.byte	0x00, 0xf0, 0x11, 0x00


	//----- nvinfo : EIATTR_KPARAM_INFO
	.align		4
.L_109:
        /*0018*/ 	.byte	0x04, 0x17
        /*001a*/ 	.short	(.L_111 - .L_110)
.L_110:
        /*001c*/ 	.word	0x00000000
        /*0020*/ 	.short	0x0003
        /*0022*/ 	.short	0x0018
        /*0024*/ 	.byte	0x00, 0xf5, 0x21, 0x00


	//----- nvinfo : EIATTR_KPARAM_INFO
	.align		4
.L_111:
        /*0028*/ 	.byte	0x04, 0x17
        /*002a*/ 	.short	(.L_113 - .L_112)
.L_112:
        /*002c*/ 	.word	0x00000000
        /*0030*/ 	.short	0x0002
        /*0032*/ 	.short	0x0010
        /*0034*/ 	.byte	0x00, 0xf5, 0x21, 0x00


	//----- nvinfo : EIATTR_KPARAM_INFO
	.align		4
.L_113:
        /*0038*/ 	.byte	0x04, 0x17
        /*003a*/ 	.short	(.L_115 - .L_114)
.L_114:
        /*003c*/ 	.word	0x00000000
        /*0040*/ 	.short	0x0001
        /*0042*/ 	.short	0x0008
        /*0044*/ 	.byte	0x00, 0xf5, 0x21, 0x00


	//----- nvinfo : EIATTR_KPARAM_INFO
	.align		4
.L_115:
        /*0048*/ 	.byte	0x04, 0x17
        /*004a*/ 	.short	(.L_117 - .L_116)
.L_116:
        /*004c*/ 	.word	0x00000000
        /*0050*/ 	.short	0x0000
        /*0052*/ 	.short	0x0000
        /*0054*/ 	.byte	0x00, 0xf5, 0x21, 0x00


	//----- nvinfo : EIATTR_SPARSE_MMA_MASK
	.align		4
.L_117:
        /*0058*/ 	.byte	0x03, 0x50
        /*005a*/ 	.short	0x0000


	//----- nvinfo : EIATTR_MAXREG_COUNT
	.align		4
        /*005c*/ 	.byte	0x03, 0x1b
        /*005e*/ 	.short	0x00ff


	//----- nvinfo : EIATTR_MERCURY_ISA_VERSION
	.align		4
        /*0060*/ 	.byte	0x03, 0x5f
        /*0062*/ 	.short	0x0101


	//----- nvinfo : EIATTR_VRC_CTA_INIT_COUNT
	.align		4
        /*0064*/ 	.byte	0x02, 0x4a
	.zero		1
	.zero		1


	//----- nvinfo : EIATTR_EXIT_INSTR_OFFSETS
	.align		4
        /*0068*/ 	.byte	0x04, 0x1c
        /*006a*/ 	.short	(.L_119 - .L_118)


	//   ....[0]....
.L_118:
        /*006c*/ 	.word	0x00000070


	//   ....[1]....
        /*0070*/ 	.word	0x00000160


	//----- nvinfo : EIATTR_CBANK_PARAM_SIZE
	.align		4
.L_119:
        /*0074*/ 	.byte	0x03, 0x19
        /*0076*/ 	.short	0x0024


	//----- nvinfo : EIATTR_PARAM_CBANK
	.align		4
        /*0078*/ 	.byte	0x04, 0x0a
        /*007a*/ 	.short	(.L_121 - .L_120)
	.align		4
.L_120:
        /*007c*/ 	.word	index@(.nv.constant0._Z33raw_graph_to_AdjacencyList_kernelPiS_PfS_i)
        /*0080*/ 	.short	0x0380
        /*0082*/ 	.short	0x0024


	//----- nvinfo : EIATTR_SW_WAR
	.align		4
.L_121:
        /*0084*/ 	.byte	0x04, 0x36
        /*0086*/ 	.short	(.L_123 - .L_122)
.L_122:
        /*0088*/ 	.word	0x00000008
.L_123:


//--------------------- .nv.callgraph             --------------------------
	.section	.nv.callgraph,"",@"SHT_CUDA_CALLGRAPH"
	.align	4
	.sectionentsize	8
	.align		4
        /*0000*/ 	.word	0x00000000
	.align		4
        /*0004*/ 	.word	0xffffffff
	.align		4
        /*0008*/ 	.word	0x00000000
	.align		4
        /*000c*/ 	.word	0xfffffffe
	.align		4
        /*0010*/ 	.word	0x00000000
	.align		4
        /*0014*/ 	.word	0xfffffffd
	.align		4
        /*0018*/ 	.word	0x00000000
	.align		4
        /*001c*/ 	.word	0xfffffffc


//--------------------- .text._Z17LogSoftmax_kernelPfii --------------------------
	.section	.text._Z17LogSoftmax_kernelPfii,"ax",@progbits
	.align	128
        .global         _Z17LogSoftmax_kernelPfii
        .type           _Z17LogSoftmax_kernelPfii,@function
        .size           _Z17LogSoftmax_kernelPfii,(.L_x_144 - _Z17LogSoftmax_kernelPfii)
        .other          _Z17LogSoftmax_kernelPfii,@"STO_CUDA_ENTRY STV_DEFAULT"
_Z17LogSoftmax_kernelPfii:
.text._Z17LogSoftmax_kernelPfii:
[----:B------:R-:W-:Y:S01]  /*0000*/  LDC R1, c[0x0][0x37c] ;  /* 0x0000df00ff017b82 */ /* 0x000fe20000000800 */
[----:B------:R-:W0:Y:S07]  /*0010*/  S2R R0, SR_TID.X ;  /* 0x0000000000007919 */ /* 0x000e2e0000002100 */
[----:B------:R-:W0:Y:S01]  /*0020*/  S2UR UR4, SR_CTAID.X ;  /* 0x00000000000479c3 */ /* 0x000e220000002500 */
[----:B------:R-:W1:Y:S07]  /*0030*/  LDCU UR5, c[0x0][0x388] ;  /* 0x00007100ff0577ac */ /* 0x000e6e0008000800 */
[----:B------:R-:W0:Y:S02]  /*0040*/  LDC R3, c[0x0][0x360] ;  /* 0x0000d800ff037b82 */ /* 0x000e240000000800 */
[----:B0-----:R-:W-:-:S05]  /*0050*/  IMAD R0, R3, UR4, R0 ;  /* 0x0000000403007c24 */ /* 0x001fca000f8e0200 */
[----:B-1----:R-:W-:-:S13]  /*0060*/  ISETP.GE.AND P0, PT, R0, UR5, PT ;  /* 0x0000000500007c0c */ /* 0x002fda000bf06270 */
[----:B------:R-:W-:Y:S05]  /*0070*/  @P0 EXIT ;  /* 0x000000000000094d */ /* 0x000fea0003800000 */
[----:B------:R-:W0:Y:S01]  /*0080*/  LDCU UR5, c[0x0][0x38c] ;  /* 0x00007180ff0577ac */ /* 0x000e220008000800 */
[----:B------:R-:W1:Y:S01]  /*0090*/  LDCU.64 UR6, c[0x0][0x380] ;  /* 0x00007000ff0677ac */ /* 0x000e620008000a00 */
[----:B------:R-:W2:Y:S01]  /*00a0*/  LDCU.64 UR8, c[0x0][0x358] ;  /* 0x00006b00ff0877ac */ /* 0x000ea20008000a00 */
[----:B0-----:R-:W-:-:S04]  /*00b0*/  IMAD R2, R0, UR5, RZ ;  /* 0x0000000500027c24 */ /* 0x001fc8000f8e02ff */
[----:B------:R-:W-:-:S03]  /*00c0*/  IMAD.WIDE R2, R2, 0x4, RZ ;  /* 0x0000000402027825 */ /* 0x000fc600078e02ff */
[----:B-1----:R-:W-:-:S04]  /*00d0*/  IADD3 R4, P0, PT, R2, UR6, RZ ;  /* 0x0000000602047c10 */ /* 0x002fc8000ff1e0ff */
[----:B------:R-:W-:-:S05]  /*00e0*/  IADD3.X R5, PT, PT, R3, UR7, RZ, P0, !PT ;  /* 0x0000000703057c10 */ /* 0x000fca00087fe4ff */
[----:B--2---:R0:W5:Y:S01]  /*00f0*/  LDG.E R0, desc[UR8][R4.64] ;  /* 0x0000000804007981 */ /* 0x004162000c1e1900 */
[----:B------:R-:W-:-:S09]  /*0100*/  UISETP.GE.AND UP0, UPT, UR5, 0x2, UPT ;  /* 0x000000020500788c */ /* 0x000fd2000bf06270 */
[----:B0-----:R-:W-:Y:S05]  /*0110*/  BRA.U !UP0, `(.L_x_0) ;  /* 0x0000000508687547 */ /* 0x001fea000b800000 */
[----:B------:R-:W-:Y:S01]  /*0120*/  UIADD3 UR4, UPT, UPT, UR5, -0x1, URZ ;  /* 0xffffffff05047890 */ /* 0x000fe2000fffe0ff */
[----:B------:R-:W-:Y:S01]  /*0130*/  HFMA2 R9, -RZ, RZ, 0, 5.9604644775390625e-08 ;  /* 0x00000001ff097431 */ /* 0x000fe200000001ff */
[----:B------:R-:W-:Y:S02]  /*0140*/  UIADD3 UR5, UPT, UPT, UR5, -0x2, URZ ;  /* 0xfffffffe05057890 */ /* 0x000fe4000fffe0ff */
[----:B------:R-:W-:Y:S02]  /*0150*/  ULOP3.LUT UR6, UR4, 0xf, URZ, 0xc0, !UPT ;  /* 0x0000000f04067892 */ /* 0x000fe4000f8ec0ff */
[----:B------:R-:W-:-:S09]  /*0160*/  UISETP.GE.U32.AND UP0, UPT, UR5, 0xf, UPT ;  /* 0x0000000f0500788c */ /* 0x000fd2000bf06070 */
[----:B------:R-:W-:Y:S05]  /*0170*/  BRA.U !UP0, `(.L_x_1) ;  /* 0x0000000108947547 */ /* 0x000fea000b800000 */
[----:B------:R-:W-:Y:S01]  /*0180*/  IADD3 R14, P0, PT, R4, 0x20, RZ ;  /* 0x00000020040e7810 */ /* 0x000fe20007f1e0ff */
[----:B------:R-:W-:Y:S01]  /*0190*/  ULOP3.LUT UR5, UR4, 0xfffffff0, URZ, 0xc0, !UPT ;  /* 0xfffffff004057892 */ /* 0x000fe2000f8ec0ff */
[----:B------:R-:W-:Y:S02]  /*01a0*/  MOV R8, RZ ;  /* 0x000000ff00087202 */ /* 0x000fe40000000f00 */
[----:B------:R-:W-:Y:S01]  /*01b0*/  IADD3.X R7, PT, PT, RZ, R5, RZ, P0, !PT ;  /* 0x00000005ff077210 */ /* 0x000fe200007fe4ff */
[----:B------:R-:W-:-:S12]  /*01c0*/  UIADD3 UR5, UPT, UPT, -UR5, URZ, URZ ;  /* 0x000000ff05057290 */ /* 0x000fd8000fffe1ff */
.L_x_2:
[----:B------:R-:W-:-:S05]  /*01d0*/  MOV R6, R14 ;  /* 0x0000000e00067202 */ /* 0x000fca0000000f00 */
[----:B------:R-:W2:Y:S04]  /*01e0*/  LDG.E R13, desc[UR8][R6.64+-0x1c] ;  /* 0xffffe408060d7981 */ /* 0x000ea8000c1e1900 */
[----:B------:R-:W2:Y:S04]  /*01f0*/  LDG.E R14, desc[UR8][R6.64+-0x18] ;  /* 0xffffe808060e7981 */ /* 0x000ea8000c1e1900 */
[----:B------:R-:W3:Y:S04]  /*0200*/  LDG.E R16, desc[UR8][R6.64+-0x14] ;  /* 0xffffec0806107981 */ /* 0x000ee8000c1e1900 */
[----:B------:R-:W3:Y:S04]  /*0210*/  LDG.E R15, desc[UR8][R6.64+-0x10] ;  /* 0xfffff008060f7981 */ /* 0x000ee8000c1e1900 */
[----:B------:R-:W4:Y:S04]  /*0220*/  LDG.E R18, desc[UR8][R6.64+-0xc] ;  /* 0xfffff40806127981 */ /* 0x000f28000c1e1900 */
        /* <DEDUP_REMOVED lines=10> */
[----:B------:R0:W4:Y:S01]  /*02d0*/  LDG.E R10, desc[UR8][R6.64+0x20] ;  /* 0x00002008060a7981 */ /* 0x000122000c1e1900 */
[----:B------:R-:W-:Y:S01]  /*02e0*/  UIADD3 UR5, UPT, UPT, UR5, 0x10, URZ ;  /* 0x0000001005057890 */ /* 0x000fe2000fffe0ff */
[----:B------:R-:W-:-:S03]  /*02f0*/  IADD3 R8, PT, PT, R8, 0x10, RZ ;  /* 0x0000001008087810 */ /* 0x000fc60007ffe0ff */
[----:B------:R-:W-:Y:S01]  /*0300*/  UISETP.NE.AND UP0, UPT, UR5, URZ, UPT ;  /* 0x000000ff0500728c */ /* 0x000fe2000bf05270 */
[----:B--2--5:R-:W-:Y:S02]  /*0310*/  FMNMX3 R13, R0, R13, R14, !PT ;  /* 0x0000000d000d7276 */ /* 0x024fe4000780000e */
[----:B------:R-:W-:-:S04]  /*0320*/  IADD3 R14, P0, PT, R6, 0x40, RZ ;  /* 0x00000040060e7810 */ /* 0x000fc80007f1e0ff */
[----:B0-----:R-:W-:Y:S02]  /*0330*/  IADD3.X R7, PT, PT, RZ, R7, RZ, P0, !PT ;  /* 0x00000007ff077210 */ /* 0x001fe400007fe4ff */
[----:B---3--:R-:W-:-:S04]  /*0340*/  FMNMX3 R13, R13, R16, R15, !PT ;  /* 0x000000100d0d7276 */ /* 0x008fc8000780000f */
[----:B----4-:R-:W-:-:S04]  /*0350*/  FMNMX3 R13, R13, R18, R17, !PT ;  /* 0x000000120d0d7276 */ /* 0x010fc80007800011 */
[----:B------:R-:W-:-:S04]  /*0360*/  FMNMX3 R13, R13, R20, R19, !PT ;  /* 0x000000140d0d7276 */ /* 0x000fc80007800013 */
[----:B------:R-:W-:-:S04]  /*0370*/  FMNMX3 R13, R13, R22, R21, !PT ;  /* 0x000000160d0d7276 */ /* 0x000fc80007800015 */
[----:B------:R-:W-:-:S04]  /*0380*/  FMNMX3 R13, R13, R24, R23, !PT ;  /* 0x000000180d0d7276 */ /* 0x000fc80007800017 */
[----:B------:R-:W-:-:S04]  /*0390*/  FMNMX3 R9, R13, R12, R9, !PT ;  /* 0x0000000c0d097276 */ /* 0x000fc80007800009 */
[----:B------:R-:W-:Y:S01]  /*03a0*/  FMNMX3 R0, R9, R11, R10, !PT ;  /* 0x0000000b09007276 */ /* 0x000fe2000780000a */
[----:B------:R-:W-:Y:S06]  /*03b0*/  BRA.U UP0, `(.L_x_2) ;  /* 0xfffffffd00847547 */ /* 0x000fec000b83ffff */
[----:B------:R-:W-:-:S07]  /*03c0*/  IADD3 R9, PT, PT, R8, 0x1, RZ ;  /* 0x0000000108097810 */ /* 0x000fce0007ffe0ff */
.L_x_1:
[----:B------:R-:W-:-:S09]  /*03d0*/  UISETP.NE.AND UP0, UPT, UR6, URZ, UPT ;  /* 0x000000ff0600728c */ /* 0x000fd2000bf05270 */
[----:B------:R-:W-:Y:S05]  /*03e0*/  BRA.U !UP0, `(.L_x_0) ;  /* 0x0000000108b47547 */ /* 0x000fea000b800000 */
[----:B------:R-:W-:Y:S02]  /*03f0*/  UISETP.GE.U32.AND UP0, UPT, UR6, 0x8, UPT ;  /* 0x000000080600788c */ /* 0x000fe4000bf06070 */
[----:B------:R-:W-:-:S04]  /*0400*/  ULOP3.LUT UR5, UR4, 0x7, URZ, 0xc0, !UPT ;  /* 0x0000000704057892 */ /* 0x000fc8000f8ec0ff */
[----:B------:R-:W-:-:S03]  /*0410*/  UISETP.NE.AND UP1, UPT, UR5, URZ, UPT ;  /* 0x000000ff0500728c */ /* 0x000fc6000bf25270 */
[----:B------:R-:W-:Y:S08]  /*0420*/  BRA.U !UP0, `(.L_x_3) ;  /* 0x0000000108387547 */ /* 0x000ff0000b800000 */
[----:B------:R-:W-:-:S05]  /*0430*/  IMAD.WIDE.U32 R6, R9, 0x4, R4 ;  /* 0x0000000409067825 */ /* 0x000fca00078e0004 */
[----:B------:R-:W2:Y:S04]  /*0440*/  LDG.E R11, desc[UR8][R6.64] ;  /* 0x00000008060b7981 */ /* 0x000ea8000c1e1900 */
[----:B------:R-:W2:Y:S04]  /*0450*/  LDG.E R8, desc[UR8][R6.64+0x4] ;  /* 0x0000040806087981 */ /* 0x000ea8000c1e1900 */
[----:B------:R-:W3:Y:S04]  /*0460*/  LDG.E R13, desc[UR8][R6.64+0x8] ;  /* 0x00000808060d7981 */ /* 0x000ee8000c1e1900 */
[----:B------:R-:W3:Y:S04]  /*0470*/  LDG.E R10, desc[UR8][R6.64+0xc] ;  /* 0x00000c08060a7981 */ /* 0x000ee8000c1e1900 */
[----:B------:R-:W4:Y:S04]  /*0480*/  LDG.E R15, desc[UR8][R6.64+0x10] ;  /* 0x00001008060f7981 */ /* 0x000f28000c1e1900 */
[----:B------:R-:W4:Y:S04]  /*0490*/  LDG.E R12, desc[UR8][R6.64+0x14] ;  /* 0x00001408060c7981 */ /* 0x000f28000c1e1900 */
[----:B------:R-:W4:Y:S04]  /*04a0*/  LDG.E R17, desc[UR8][R6.64+0x18] ;  /* 0x0000180806117981 */ /* 0x000f28000c1e1900 */
[----:B------:R-:W4:Y:S01]  /*04b0*/  LDG.E R14, desc[UR8][R6.64+0x1c] ;  /* 0x00001c08060e7981 */ /* 0x000f22000c1e1900 */
[----:B------:R-:W-:-:S02]  /*04c0*/  IADD3 R9, PT, PT, R9, 0x8, RZ ;  /* 0x0000000809097810 */ /* 0x000fc40007ffe0ff */
[----:B--2--5:R-:W-:-:S04]  /*04d0*/  FMNMX3 R8, R0, R11, R8, !PT ;  /* 0x0000000b00087276 */ /* 0x024fc80007800008 */
[----:B---3--:R-:W-:-:S04]  /*04e0*/  FMNMX3 R8, R8, R13, R10, !PT ;  /* 0x0000000d08087276 */ /* 0x008fc8000780000a */
[----:B----4-:R-:W-:-:S04]  /*04f0*/  FMNMX3 R8, R8, R15, R12, !PT ;  /* 0x0000000f08087276 */ /* 0x010fc8000780000c */
[----:B------:R-:W-:-:S07]  /*0500*/  FMNMX3 R0, R8, R17, R14, !PT ;  /* 0x0000001108007276 */ /* 0x000fce000780000e */
.L_x_3:
        /* <DEDUP_REMOVED lines=9> */
[----:B------:R-:W3:Y:S01]  /*05a0*/  LDG.E R10, desc[UR8][R6.64+0xc] ;  /* 0x00000c08060a7981 */ /* 0x000ee2000c1e1900 */
[----:B------:R-:W-:-:S02]  /*05b0*/  IADD3 R9, PT, PT, R9, 0x4, RZ ;  /* 0x0000000409097810 */ /* 0x000fc40007ffe0ff */
[----:B--2--5:R-:W-:-:S04]  /*05c0*/  FMNMX3 R0, R0, R11, R8, !PT ;  /* 0x0000000b00007276 */ /* 0x024fc80007800008 */
[----:B---3--:R-:W-:-:S07]  /*05d0*/  FMNMX3 R0, R0, R13, R10, !PT ;  /* 0x0000000d00007276 */ /* 0x008fce000780000a */
.L_x_4:
[----:B------:R-:W-:Y:S05]  /*05e0*/  BRA.U !UP1, `(.L_x_0) ;  /* 0x0000000109347547 */ /* 0x000fea000b800000 */
[----:B------:R-:W0:Y:S01]  /*05f0*/  LDCU.64 UR6, c[0x0][0x380] ;  /* 0x00007000ff0677ac */ /* 0x000e220008000a00 */
[----:B------:R-:W-:Y:S01]  /*0600*/  IMAD.WIDE.U32 R6, R9, 0x4, R2 ;  /* 0x0000000409067825 */ /* 0x000fe200078e0002 */
[----:B------:R-:W-:Y:S02]  /*0610*/  UIADD3 UR4, UPT, UPT, -UR4, URZ, URZ ;  /* 0x000000ff04047290 */ /* 0x000fe4000fffe1ff */
[----:B0-----:R-:W-:-:S04]  /*0620*/  IADD3 R6, P0, PT, R6, UR6, RZ ;  /* 0x0000000606067c10 */ /* 0x001fc8000ff1e0ff */
[----:B------:R-:W-:-:S09]  /*0630*/  IADD3.X R9, PT, PT, R7, UR7, RZ, P0, !PT ;  /* 0x0000000707097c10 */ /* 0x000fd200087fe4ff */
.L_x_5:
[----:B------:R-:W-:-:S06]  /*0640*/  MOV R7, R9 ;  /* 0x0000000900077202 */ /* 0x000fcc0000000f00 */
[----:B------:R0:W2:Y:S01]  /*0650*/  LDG.E R7, desc[UR8][R6.64] ;  /* 0x0000000806077981 */ /* 0x0000a2000c1e1900 */
[----:B------:R-:W-:-:S04]  /*0660*/  UIADD3 UR4, UPT, UPT, UR4, 0x1, URZ ;  /* 0x0000000104047890 */ /* 0x000fc8000fffe0ff */
[----:B------:R-:W-:Y:S01]  /*0670*/  UISETP.NE.AND UP0, UPT, UR4, URZ, UPT ;  /* 0x000000ff0400728c */ /* 0x000fe2000bf05270 */
[----:B0-----:R-:W-:-:S04]  /*0680*/  IADD3 R6, P0, PT, R6, 0x4, RZ ;  /* 0x0000000406067810 */ /* 0x001fc80007f1e0ff */
[----:B------:R-:W-:Y:S02]  /*0690*/  IADD3.X R9, PT, PT, RZ, R9, RZ, P0, !PT ;  /* 0x00000009ff097210 */ /* 0x000fe400007fe4ff */
[----:B--2--5:R-:W-:Y:S02]  /*06a0*/  FMNMX R0, R7, R0, !PT ;  /* 0x0000000007007209 */ /* 0x024fe40007800000 */
[----:B------:R-:W-:Y:S05]  /*06b0*/  BRA.U UP0, `(.L_x_5) ;  /* 0xfffffffd00e07547 */ /* 0x000fea000b83ffff */
.L_x_0:
[----:B------:R-:W0:Y:S01]  /*06c0*/  LDC R8, c[0x0][0x38c] ;  /* 0x0000e300ff087b82 */ /* 0x000e220000000800 */
[----:B------:R-:W-:Y:S01]  /*06d0*/  HFMA2 R14, -RZ, RZ, 0, 0 ;  /* 0x00000000ff0e7431 */ /* 0x000fe200000001ff */
[----:B0-----:R-:W-:-:S13]  /*06e0*/  ISETP.GE.AND P0, PT, R8, 0x1, PT ;  /* 0x000000010800780c */ /* 0x001fda0003f06270 */
[----:B------:R-:W-:Y:S05]  /*06f0*/  @!P0 BRA `(.L_x_6) ;  /* 0x0000000800fc8947 */ /* 0x000fea0003800000 */
[C---:B------:R-:W-:Y:S02]  /*0700*/  ISETP.GE.U32.AND P2, PT, R8.reuse, 0x8, PT ;  /* 0x000000080800780c */ /* 0x040fe40003f46070 */
[----:B------:R-:W-:Y:S02]  /*0710*/  LOP3.LUT R20, R8, 0x7, RZ, 0xc0, !PT ;  /* 0x0000000708147812 */ /* 0x000fe400078ec0ff */
[----:B------:R-:W-:Y:S02]  /*0720*/  MOV R14, RZ ;  /* 0x000000ff000e7202 */ /* 0x000fe40000000f00 */
[----:B------:R-:W-:Y:S02]  /*0730*/  ISETP.NE.AND P1, PT, R20, RZ, PT ;  /* 0x000000ff1400720c */ /* 0x000fe40003f25270 */
[----:B------:R-:W-:-:S05]  /*0740*/  MOV R11, RZ ;  /* 0x000000ff000b7202 */ /* 0x000fca0000000f00 */
[----:B------:R-:W-:Y:S06]  /*0750*/  @!P2 BRA `(.L_x_7) ;  /* 0x000000040074a947 */ /* 0x000fec0003800000 */
[----:B------:R-:W-:Y:S02]  /*0760*/  IADD3 R10, P2, PT, R4, 0x10, RZ ;  /* 0x00000010040a7810 */ /* 0x000fe40007f5e0ff */
[----:B------:R-:W-:Y:S02]  /*0770*/  LOP3.LUT R11, R8, 0x7ffffff8, RZ, 0xc0, !PT ;  /* 0x7ffffff8080b7812 */ /* 0x000fe400078ec0ff */
[----:B------:R-:W-:Y:S02]  /*0780*/  MOV R14, RZ ;  /* 0x000000ff000e7202 */ /* 0x000fe40000000f00 */
[----:B------:R-:W-:Y:S02]  /*0790*/  IADD3.X R7, PT, PT, RZ, R5, RZ, P2, !PT ;  /* 0x00000005ff077210 */ /* 0x000fe400017fe4ff */
[----:B------:R-:W-:-:S07]  /*07a0*/  IADD3 R12, PT, PT, -R11, RZ, RZ ;  /* 0x000000ff0b0c7210 */ /* 0x000fce0007ffe1ff */
.L_x_8:
[----:B------:R-:W-:-:S05]  /*07b0*/  MOV R6, R10 ;  /* 0x0000000a00067202 */ /* 0x000fca0000000f00 */
[----:B------:R-:W2:Y:S04]  /*07c0*/  LDG.E R9, desc[UR8][R6.64+-0x10] ;  /* 0xfffff00806097981 */ /* 0x000ea8000c1e1900 */
[----:B------:R-:W3:Y:S04]  /*07d0*/  LDG.E R25, desc[UR8][R6.64+-0xc] ;  /* 0xfffff40806197981 */ /* 0x000ee8000c1e1900 */
[----:B------:R-:W4:Y:S04]  /*07e0*/  LDG.E R23, desc[UR8][R6.64+-0x8] ;  /* 0xfffff80806177981 */ /* 0x000f28000c1e1900 */
[----:B------:R-:W4:Y:S04]  /*07f0*/  LDG.E R21, desc[UR8][R6.64+-0x4] ;  /* 0xfffffc0806157981 */ /* 0x000f28000c1e1900 */
[----:B------:R-:W4:Y:S04]  /*0800*/  LDG.E R19, desc[UR8][R6.64] ;  /* 0x0000000806137981 */ /* 0x000f28000c1e1900 */
[----:B------:R-:W4:Y:S04]  /*0810*/  LDG.E R17, desc[UR8][R6.64+0x4] ;  /* 0x0000040806117981 */ /* 0x000f28000c1e1900 */
[----:B------:R-:W4:Y:S04]  /*0820*/  LDG.E R15, desc[UR8][R6.64+0x8] ;  /* 0x00000808060f7981 */ /* 0x000f28000c1e1900 */
[----:B------:R-:W4:Y:S01]  /*0830*/  LDG.E R13, desc[UR8][R6.64+0xc] ;  /* 0x00000c08060d7981 */ /* 0x000f22000c1e1900 */
[----:B------:R-:W-:Y:S01]  /*0840*/  HFMA2 R10, -RZ, RZ, 0.96630859375, -0.0022525787353515625 ;  /* 0x3bbb989dff0a7431 */ /* 0x000fe200000001ff */
[----:B------:R-:W-:-:S04]  /*0850*/  IADD3 R12, PT, PT, R12, 0x8, RZ ;  /* 0x000000080c0c7810 */ /* 0x000fc80007ffe0ff */
[----:B------:R-:W-:Y:S01]  /*0860*/  ISETP.NE.AND P2, PT, R12, RZ, PT ;  /* 0x000000ff0c00720c */ /* 0x000fe20003f45270 */
[----:B--2--5:R-:W-:Y:S01]  /*0870*/  FADD R27, R9, -R0 ;  /* 0x80000000091b7221 */ /* 0x024fe20000000000 */
[----:B------:R-:W-:-:S03]  /*0880*/  MOV R9, 0x437c0000 ;  /* 0x437c000000097802 */ /* 0x000fc60000000f00 */
[----:B------:R-:W-:Y:S01]  /*0890*/  FFMA.SAT R16, R27, R10, 0.5 ;  /* 0x3f0000001b107423 */ /* 0x000fe2000000200a */
[----:B---3--:R-:W-:-:S03]  /*08a0*/  FADD R25, R25, -R0 ;  /* 0x8000000019197221 */ /* 0x008fc60000000000 */
[----:B------:R-:W-:Y:S01]  /*08b0*/  FFMA.RM R16, R16, R9, 12582913 ;  /* 0x4b40000110107423 */ /* 0x000fe20000004009 */
[----:B----4-:R-:W-:-:S03]  /*08c0*/  FADD R23, R23, -R0 ;  /* 0x8000000017177221 */ /* 0x010fc60000000000 */
[C---:B------:R-:W-:Y:S01]  /*08d0*/  FADD R18, R16.reuse, -12583039 ;  /* 0xcb40007f10127421 */ /* 0x040fe20000000000 */
[----:B------:R-:W-:Y:S01]  /*08e0*/  SHF.L.U32 R29, R16, 0x17, RZ ;  /* 0x00000017101d7819 */ /* 0x000fe200000006ff */
[----:B------:R-:W-:Y:S01]  /*08f0*/  FFMA.SAT R24, R23, R10, 0.5 ;  /* 0x3f00000017187423 */ /* 0x000fe2000000200a */
[----:B------:R-:W-:Y:S01]  /*0900*/  FADD R21, R21, -R0 ;  /* 0x8000000015157221 */ /* 0x000fe20000000000 */
[----:B------:R-:W-:-:S04]  /*0910*/  FFMA R18, R27, 1.4426950216293334961, -R18 ;  /* 0x3fb8aa3b1b127823 */ /* 0x000fc80000000812 */
[----:B------:R-:W-:Y:S01]  /*0920*/  FFMA R27, R27, 1.925963033500011079e-08, R18 ;  /* 0x32a570601b1b7823 */ /* 0x000fe20000000012 */
[----:B------:R-:W-:Y:S01]  /*0930*/  FFMA.SAT R18, R25, R10, 0.5 ;  /* 0x3f00000019127423 */ /* 0x000fe2000000200a */
[----:B------:R-:W-:-:S03]  /*0940*/  FADD R15, R15, -R0 ;  /* 0x800000000f0f7221 */ /* 0x000fc60000000000 */
[----:B------:R-:W-:Y:S01]  /*0950*/  FFMA.RM R18, R18, R9, 12582913 ;  /* 0x4b40000112127423 */ /* 0x000fe20000004009 */
[----:B------:R-:W0:Y:S01]  /*0960*/  MUFU.EX2 R27, R27 ;  /* 0x0000001b001b7308 */ /* 0x000e220000000800 */
[----:B------:R-:W-:Y:S02]  /*0970*/  FADD R13, R13, -R0 ;  /* 0x800000000d0d7221 */ /* 0x000fe40000000000 */
[----:B------:R-:W-:-:S04]  /*0980*/  FADD R16, R18, -12583039 ;  /* 0xcb40007f12107421 */ /* 0x000fc80000000000 */
[----:B------:R-:W-:Y:S01]  /*0990*/  FFMA R22, R25, 1.4426950216293334961, -R16 ;  /* 0x3fb8aa3b19167823 */ /* 0x000fe20000000810 */
[----:B------:R-:W-:-:S03]  /*09a0*/  FFMA.RM R16, R24, R9, 12582913 ;  /* 0x4b40000118107423 */ /* 0x000fc60000004009 */
[----:B------:R-:W-:Y:S01]  /*09b0*/  FFMA R25, R25, 1.925963033500011079e-08, R22 ;  /* 0x32a5706019197823 */ /* 0x000fe20000000016 */
[C---:B------:R-:W-:Y:S01]  /*09c0*/  FADD R22, R16.reuse, -12583039 ;  /* 0xcb40007f10167421 */ /* 0x040fe20000000000 */
[----:B------:R-:W-:-:S03]  /*09d0*/  SHF.L.U32 R16, R16, 0x17, RZ ;  /* 0x0000001710107819 */ /* 0x000fc600000006ff */
[----:B------:R-:W-:Y:S01]  /*09e0*/  FFMA R22, R23, 1.4426950216293334961, -R22 ;  /* 0x3fb8aa3b17167823 */ /* 0x000fe20000000816 */
[----:B------:R-:W1:Y:S01]  /*09f0*/  MUFU.EX2 R25, R25 ;  /* 0x0000001900197308 */ /* 0x000e620000000800 */
[----:B0-----:R-:W-:Y:S02]  /*0a00*/  FFMA R14, R29, R27, R14 ;  /* 0x0000001b1d0e7223 */ /* 0x001fe4000000000e */
[----:B------:R-:W-:Y:S01]  /*0a10*/  FFMA R22, R23, 1.925963033500011079e-08, R22 ;  /* 0x32a5706017167823 */ /* 0x000fe20000000016 */
[----:B------:R-:W-:-:S05]  /*0a20*/  SHF.L.U32 R23, R18, 0x17, RZ ;  /* 0x0000001712177819 */ /* 0x000fca00000006ff */
[----:B------:R-:W0:Y:S01]  /*0a30*/  MUFU.EX2 R22, R22 ;  /* 0x0000001600167308 */ /* 0x000e220000000800 */
[----:B-1----:R-:W-:Y:S01]  /*0a40*/  FFMA R27, R23, R25, R14 ;  /* 0x00000019171b7223 */ /* 0x002fe2000000000e */
[-C--:B------:R-:W-:Y:S01]  /*0a50*/  FFMA.SAT R14, R21, R10.reuse, 0.5 ;  /* 0x3f000000150e7423 */ /* 0x080fe2000000200a */
[--C-:B------:R-:W-:Y:S01]  /*0a60*/  FADD R23, R19, -R0.reuse ;  /* 0x8000000013177221 */ /* 0x100fe20000000000 */
[----:B------:R-:W-:Y:S02]  /*0a70*/  FADD R19, R17, -R0 ;  /* 0x8000000011137221 */ /* 0x000fe40000000000 */
[-C--:B------:R-:W-:Y:S01]  /*0a80*/  FFMA.RM R14, R14, R9.reuse, 12582913 ;  /* 0x4b4000010e0e7423 */ /* 0x080fe20000004009 */
[-C--:B------:R-:W-:Y:S01]  /*0a90*/  FFMA.SAT R24, R23, R10.reuse, 0.5 ;  /* 0x3f00000017187423 */ /* 0x080fe2000000200a */
[----:B------:R-:W-:Y:S02]  /*0aa0*/  FFMA.SAT R26, R19, R10, 0.5 ;  /* 0x3f000000131a7423 */ /* 0x000fe4000000200a */
[----:B------:R-:W-:Y:S01]  /*0ab0*/  FADD R18, R14, -12583039 ;  /* 0xcb40007f0e127421 */ /* 0x000fe20000000000 */
[----:B0-----:R-:W-:Y:S01]  /*0ac0*/  FFMA R16, R16, R22, R27 ;  /* 0x0000001610107223 */ /* 0x001fe2000000001b */
[----:B------:R-:W-:-:S02]  /*0ad0*/  FFMA.RM R17, R26, R9, 12582913 ;  /* 0x4b4000011a117423 */ /* 0x000fc40000004009 */
[----:B------:R-:W-:Y:S01]  /*0ae0*/  FFMA R22, R21, 1.4426950216293334961, -R18 ;  /* 0x3fb8aa3b15167823 */ /* 0x000fe20000000812 */
[----:B------:R-:W-:Y:S01]  /*0af0*/  FFMA.RM R18, R24, R9, 12582913 ;  /* 0x4b40000118127423 */ /* 0x000fe20000004009 */
[C---:B------:R-:W-:Y:S01]  /*0b00*/  FADD R24, R17.reuse, -12583039 ;  /* 0xcb40007f11187421 */ /* 0x040fe20000000000 */
[----:B------:R-:W-:Y:S01]  /*0b10*/  SHF.L.U32 R17, R17, 0x17, RZ ;  /* 0x0000001711117819 */ /* 0x000fe200000006ff */
[----:B------:R-:W-:Y:S01]  /*0b20*/  FFMA R21, R21, 1.925963033500011079e-08, R22 ;  /* 0x32a5706015157823 */ /* 0x000fe20000000016 */
[C---:B------:R-:W-:Y:S01]  /*0b30*/  FADD R22, R18.reuse, -12583039 ;  /* 0xcb40007f12167421 */ /* 0x040fe20000000000 */
[----:B------:R-:W-:Y:S01]  /*0b40*/  FFMA R24, R19, 1.4426950216293334961, -R24 ;  /* 0x3fb8aa3b13187823 */ /* 0x000fe20000000818 */
[----:B------:R-:W-:Y:S02]  /*0b50*/  SHF.L.U32 R25, R18, 0x17, RZ ;  /* 0x0000001712197819 */ /* 0x000fe400000006ff */
[----:B------:R-:W-:Y:S01]  /*0b60*/  FFMA R22, R23, 1.4426950216293334961, -R22 ;  /* 0x3fb8aa3b17167823 */ /* 0x000fe20000000816 */
[----:B------:R-:W-:Y:S01]  /*0b70*/  FFMA R19, R19, 1.925963033500011079e-08, R24 ;  /* 0x32a5706013137823 */ /* 0x000fe20000000018 */
[-C--:B------:R-:W-:Y:S01]  /*0b80*/  FFMA.SAT R24, R13, R10.reuse, 0.5 ;  /* 0x3f0000000d187423 */ /* 0x080fe2000000200a */
[----:B------:R-:W0:Y:S01]  /*0b90*/  MUFU.EX2 R21, R21 ;  /* 0x0000001500157308 */ /* 0x000e220000000800 */
[----:B------:R-:W-:Y:S01]  /*0ba0*/  FFMA R23, R23, 1.925963033500011079e-08, R22 ;  /* 0x32a5706017177823 */ /* 0x000fe20000000016 */
[----:B------:R-:W-:-:S04]  /*0bb0*/  FFMA.SAT R22, R15, R10, 0.5 ;  /* 0x3f0000000f167423 */ /* 0x000fc8000000200a */
[-C--:B------:R-:W-:Y:S01]  /*0bc0*/  FFMA.RM R10, R22, R9.reuse, 12582913 ;  /* 0x4b400001160a7423 */ /* 0x080fe20000004009 */
[----:B------:R-:W-:Y:S01]  /*0bd0*/  FFMA.RM R9, R24, R9, 12582913 ;  /* 0x4b40000118097423 */ /* 0x000fe20000004009 */
[----:B------:R-:W1:Y:S02]  /*0be0*/  MUFU.EX2 R23, R23 ;  /* 0x0000001700177308 */ /* 0x000e640000000800 */
[----:B------:R-:W-:-:S04]  /*0bf0*/  FADD R22, R10, -12583039 ;  /* 0xcb40007f0a167421 */ /* 0x000fc80000000000 */
[C---:B------:R-:W-:Y:S02]  /*0c00*/  FFMA R22, R15.reuse, 1.4426950216293334961, -R22 ;  /* 0x3fb8aa3b0f167823 */ /* 0x040fe40000000816 */
[----:B------:R-:W2:Y:S02]  /*0c10*/  MUFU.EX2 R19, R19 ;  /* 0x0000001300137308 */ /* 0x000ea40000000800 */
[----:B------:R-:W-:Y:S01]  /*0c20*/  FFMA R15, R15, 1.925963033500011079e-08, R22 ;  /* 0x32a570600f0f7823 */ /* 0x000fe20000000016 */
[----:B------:R-:W-:-:S04]  /*0c30*/  FADD R22, R9, -12583039 ;  /* 0xcb40007f09167421 */ /* 0x000fc80000000000 */
[C---:B------:R-:W-:Y:S01]  /*0c40*/  FFMA R22, R13.reuse, 1.4426950216293334961, -R22 ;  /* 0x3fb8aa3b0d167823 */ /* 0x040fe20000000816 */
[----:B------:R-:W3:Y:S03]  /*0c50*/  MUFU.EX2 R15, R15 ;  /* 0x0000000f000f7308 */ /* 0x000ee60000000800 */
[----:B------:R-:W-:Y:S01]  /*0c60*/  FFMA R22, R13, 1.925963033500011079e-08, R22 ;  /* 0x32a570600d167823 */ /* 0x000fe20000000016 */
[----:B------:R-:W-:-:S04]  /*0c70*/  SHF.L.U32 R13, R14, 0x17, RZ ;  /* 0x000000170e0d7819 */ /* 0x000fc800000006ff */
[----:B------:R-:W4:Y:S01]  /*0c80*/  MUFU.EX2 R14, R22 ;  /* 0x00000016000e7308 */ /* 0x000f220000000800 */
[----:B0-----:R-:W-:Y:S01]  /*0c90*/  FFMA R16, R13, R21, R16 ;  /* 0x000000150d107223 */ /* 0x001fe20000000010 */
[----:B------:R-:W-:Y:S02]  /*0ca0*/  SHF.L.U32 R13, R10, 0x17, RZ ;  /* 0x000000170a0d7819 */ /* 0x000fe400000006ff */
[----:B------:R-:W-:Y:S01]  /*0cb0*/  IADD3 R10, P3, PT, R6, 0x20, RZ ;  /* 0x00000020060a7810 */ /* 0x000fe20007f7e0ff */
[----:B-1----:R-:W-:Y:S01]  /*0cc0*/  FFMA R16, R25, R23, R16 ;  /* 0x0000001719107223 */ /* 0x002fe20000000010 */
[----:B------:R-:W-:Y:S02]  /*0cd0*/  SHF.L.U32 R6, R9, 0x17, RZ ;  /* 0x0000001709067819 */ /* 0x000fe400000006ff */
[----:B------:R-:W-:Y:S01]  /*0ce0*/  IADD3.X R7, PT, PT, RZ, R7, RZ, P3, !PT ;  /* 0x00000007ff077210 */ /* 0x000fe20001ffe4ff */
[----:B--2---:R-:W-:-:S04]  /*0cf0*/  FFMA R16, R17, R19, R16 ;  /* 0x0000001311107223 */ /* 0x004fc80000000010 */
[----:B---3--:R-:W-:-:S04]  /*0d00*/  FFMA R13, R13, R15, R16 ;  /* 0x0000000f0d0d7223 */ /* 0x008fc80000000010 */
[----:B----4-:R-:W-:Y:S01]  /*0d10*/  FFMA R14, R6, R14, R13 ;  /* 0x0000000e060e7223 */ /* 0x010fe2000000000d */
[----:B------:R-:W-:Y:S06]  /*0d20*/  @P2 BRA `(.L_x_8) ;  /* 0xfffffff800a02947 */ /* 0x000fec000383ffff */
.L_x_7:
[----:B------:R-:W-:Y:S05]  /*0d30*/  @!P1 BRA `(.L_x_6) ;  /* 0x00000004006c9947 */ /* 0x000fea0003800000 */
[----:B------:R-:W-:Y:S02]  /*0d40*/  ISETP.GE.U32.AND P1, PT, R20, 0x4, PT ;  /* 0x000000041400780c */ /* 0x000fe40003f26070 */
[----:B------:R-:W-:-:S04]  /*0d50*/  LOP3.LUT R17, R8, 0x3, RZ, 0xc0, !PT ;  /* 0x0000000308117812 */ /* 0x000fc800078ec0ff */
[----:B------:R-:W-:-:S07]  /*0d60*/  ISETP.NE.AND P2, PT, R17, RZ, PT ;  /* 0x000000ff1100720c */ /* 0x000fce0003f45270 */
[----:B------:R-:W-:Y:S06]  /*0d70*/  @!P1 BRA `(.L_x_9) ;  /* 0x0000000000b09947 */ /* 0x000fec0003800000 */
[----:B------:R-:W-:-:S05]  /*0d80*/  IMAD.WIDE.U32 R18, R11, 0x4, R4 ;  /* 0x000000040b127825 */ /* 0x000fca00078e0004 */
[----:B------:R-:W2:Y:S04]  /*0d90*/  LDG.E R7, desc[UR8][R18.64] ;  /* 0x0000000812077981 */ /* 0x000ea8000c1e1900 */
[----:B------:R-:W3:Y:S04]  /*0da0*/  LDG.E R13, desc[UR8][R18.64+0x4] ;  /* 0x00000408120d7981 */ /* 0x000ee8000c1e1900 */
[----:B------:R-:W4:Y:S04]  /*0db0*/  LDG.E R21, desc[UR8][R18.64+0x8] ;  /* 0x0000080812157981 */ /* 0x000f28000c1e1900 */
[----:B------:R-:W4:Y:S01]  /*0dc0*/  LDG.E R23, desc[UR8][R18.64+0xc] ;  /* 0x00000c0812177981 */ /* 0x000f22000c1e1900 */
[----:B------:R-:W-:Y:S01]  /*0dd0*/  HFMA2 R9, -RZ, RZ, 0.96630859375, -0.0022525787353515625 ;  /* 0x3bbb989dff097431 */ /* 0x000fe200000001ff */
[----:B------:R-:W-:-:S02]  /*0de0*/  MOV R6, 0x437c0000 ;  /* 0x437c000000067802 */ /* 0x000fc40000000f00 */
[----:B------:R-:W-:Y:S01]  /*0df0*/  IADD3 R11, PT, PT, R11, 0x4, RZ ;  /* 0x000000040b0b7810 */ /* 0x000fe20007ffe0ff */
[----:B--2--5:R-:W-:-:S04]  /*0e00*/  FADD R20, R7, -R0 ;  /* 0x8000000007147221 */ /* 0x024fc80000000000 */
[----:B------:R-:W-:Y:S01]  /*0e10*/  FFMA.SAT R7, R20, R9, 0.5 ;  /* 0x3f00000014077423 */ /* 0x000fe20000002009 */
[----:B---3--:R-:W-:-:S03]  /*0e20*/  FADD R16, R13, -R0 ;  /* 0x800000000d107221 */ /* 0x008fc60000000000 */
[-C--:B------:R-:W-:Y:S01]  /*0e30*/  FFMA.RM R7, R7, R6.reuse, 12582913 ;  /* 0x4b40000107077423 */ /* 0x080fe20000004006 */
[--C-:B----4-:R-:W-:Y:S01]  /*0e40*/  FADD R12, R21, -R0.reuse ;  /* 0x80000000150c7221 */ /* 0x110fe20000000000 */
[-C--:B------:R-:W-:Y:S02]  /*0e50*/  FFMA.SAT R15, R16, R9.reuse, 0.5 ;  /* 0x3f000000100f7423 */ /* 0x080fe40000002009 */
[----:B------:R-:W-:Y:S01]  /*0e60*/  FADD R13, R7, -12583039 ;  /* 0xcb40007f070d7421 */ /* 0x000fe20000000000 */
[-C--:B------:R-:W-:Y:S01]  /*0e70*/  FFMA.SAT R21, R12, R9.reuse, 0.5 ;  /* 0x3f0000000c157423 */ /* 0x080fe20000002009 */
[-C--:B------:R-:W-:Y:S01]  /*0e80*/  FFMA.RM R10, R15, R6.reuse, 12582913 ;  /* 0x4b4000010f0a7423 */ /* 0x080fe20000004006 */
[----:B------:R-:W-:Y:S01]  /*0e90*/  FADD R18, R23, -R0 ;  /* 0x8000000017127221 */ /* 0x000fe20000000000 */
[----:B------:R-:W-:Y:S01]  /*0ea0*/  FFMA R13, R20, 1.4426950216293334961, -R13 ;  /* 0x3fb8aa3b140d7823 */ /* 0x000fe2000000080d */
[----:B------:R-:W-:Y:S01]  /*0eb0*/  SHF.L.U32 R7, R7, 0x17, RZ ;  /* 0x0000001707077819 */ /* 0x000fe200000006ff */
[C---:B------:R-:W-:Y:S01]  /*0ec0*/  FADD R19, R10.reuse, -12583039 ;  /* 0xcb40007f0a137421 */ /* 0x040fe20000000000 */
[----:B------:R-:W-:Y:S01]  /*0ed0*/  SHF.L.U32 R10, R10, 0x17, RZ ;  /* 0x000000170a0a7819 */ /* 0x000fe200000006ff */
[----:B------:R-:W-:Y:S01]  /*0ee0*/  FFMA R15, R20, 1.925963033500011079e-08, R13 ;  /* 0x32a57060140f7823 */ /* 0x000fe2000000000d */
[----:B------:R-:W-:Y:S01]  /*0ef0*/  FFMA.RM R13, R21, R6, 12582913 ;  /* 0x4b400001150d7423 */ /* 0x000fe20000004006 */
[----:B------:R-:W-:Y:S01]  /*0f00*/  FFMA.SAT R21, R18, R9, 0.5 ;  /* 0x3f00000012157423 */ /* 0x000fe20000002009 */
[----:B------:R-:W-:-:S02]  /*0f10*/  FFMA R19, R16, 1.4426950216293334961, -R19 ;  /* 0x3fb8aa3b10137823 */ /* 0x000fc40000000813 */
[----:B------:R-:W-:Y:S01]  /*0f20*/  FADD R9, R13, -12583039 ;  /* 0xcb40007f0d097421 */ /* 0x000fe20000000000 */
[----:B------:R-:W-:Y:S01]  /*0f30*/  FFMA.RM R6, R21, R6, 12582913 ;  /* 0x4b40000115067423 */ /* 0x000fe20000004006 */
[----:B------:R-:W-:Y:S01]  /*0f40*/  FFMA R19, R16, 1.925963033500011079e-08, R19 ;  /* 0x32a5706010137823 */ /* 0x000fe20000000013 */
[----:B------:R-:W0:Y:S01]  /*0f50*/  MUFU.EX2 R15, R15 ;  /* 0x0000000f000f7308 */ /* 0x000e220000000800 */
[----:B------:R-:W-:Y:S01]  /*0f60*/  FFMA R9, R12, 1.4426950216293334961, -R9 ;  /* 0x3fb8aa3b0c097823 */ /* 0x000fe20000000809 */
[C---:B------:R-:W-:Y:S01]  /*0f70*/  FADD R21, R6.reuse, -12583039 ;  /* 0xcb40007f06157421 */ /* 0x040fe20000000000 */
[----:B------:R-:W-:Y:S02]  /*0f80*/  SHF.L.U32 R6, R6, 0x17, RZ ;  /* 0x0000001706067819 */ /* 0x000fe400000006ff */
[----:B------:R-:W-:Y:S01]  /*0f90*/  FFMA R9, R12, 1.925963033500011079e-08, R9 ;  /* 0x32a570600c097823 */ /* 0x000fe20000000009 */
[C---:B------:R-:W-:Y:S01]  /*0fa0*/  FFMA R21, R18.reuse, 1.4426950216293334961, -R21 ;  /* 0x3fb8aa3b12157823 */ /* 0x040fe20000000815 */
[----:B------:R-:W-:Y:S01]  /*0fb0*/  SHF.L.U32 R12, R13, 0x17, RZ ;  /* 0x000000170d0c7819 */ /* 0x000fe200000006ff */
[----:B------:R-:W1:Y:S02]  /*0fc0*/  MUFU.EX2 R19, R19 ;  /* 0x0000001300137308 */ /* 0x000e640000000800 */
[----:B------:R-:W-:-:S06]  /*0fd0*/  FFMA R21, R18, 1.925963033500011079e-08, R21 ;  /* 0x32a5706012157823 */ /* 0x000fcc0000000015 */
[----:B------:R-:W2:Y:S01]  /*0fe0*/  MUFU.EX2 R9, R9 ;  /* 0x0000000900097308 */ /* 0x000ea20000000800 */
[----:B0-----:R-:W-:-:S07]  /*0ff0*/  FFMA R7, R7, R15, R14 ;  /* 0x0000000f07077223 */ /* 0x001fce000000000e */
[----:B------:R-:W0:Y:S01]  /*1000*/  MUFU.EX2 R21, R21 ;  /* 0x0000001500157308 */ /* 0x000e220000000800 */
[----:B-1----:R-:W-:-:S04]  /*1010*/  FFMA R7, R10, R19, R7 ;  /* 0x000000130a077223 */ /* 0x002fc80000000007 */
[----:B--2---:R-:W-:-:S04]  /*1020*/  FFMA R7, R12, R9, R7 ;  /* 0x000000090c077223 */ /* 0x004fc80000000007 */
[----:B0-----:R-:W-:-:S07]  /*1030*/  FFMA R14, R6, R21, R7 ;  /* 0x00000015060e7223 */ /* 0x001fce0000000007 */
.L_x_9:
[----:B------:R-:W-:Y:S05]  /*1040*/  @!P2 BRA `(.L_x_6) ;  /* 0x0000000000a8a947 */ /* 0x000fea0003800000 */
[----:B------:R-:W-:Y:S02]  /*1050*/  ISETP.NE.AND P1, PT, R17, 0x1, PT ;  /* 0x000000011100780c */ /* 0x000fe40003f25270 */
[----:B------:R-:W-:-:S04]  /*1060*/  LOP3.LUT R6, R8, 0x1, RZ, 0xc0, !PT ;  /* 0x0000000108067812 */ /* 0x000fc800078ec0ff */
[----:B------:R-:W-:-:S07]  /*1070*/  ISETP.NE.U32.AND P2, PT, R6, 0x1, PT ;  /* 0x000000010600780c */ /* 0x000fce0003f45070 */
[----:B------:R-:W-:Y:S06]  /*1080*/  @!P1 BRA `(.L_x_10) ;  /* 0x0000000000609947 */ /* 0x000fec0003800000 */
[----:B------:R-:W-:-:S05]  /*1090*/  IMAD.WIDE.U32 R6, R11, 0x4, R4 ;  /* 0x000000040b067825 */ /* 0x000fca00078e0004 */
[----:B------:R-:W2:Y:S04]  /*10a0*/  LDG.E R9, desc[UR8][R6.64] ;  /* 0x0000000806097981 */ /* 0x000ea8000c1e1900 */
[----:B------:R-:W3:Y:S01]  /*10b0*/  LDG.E R15, desc[UR8][R6.64+0x4] ;  /* 0x00000408060f7981 */ /* 0x000ee2000c1e1900 */
[----:B------:R-:W-:Y:S01]  /*10c0*/  HFMA2 R10, -RZ, RZ, 0.96630859375, -0.0022525787353515625 ;  /* 0x3bbb989dff0a7431 */ /* 0x000fe200000001ff */
[----:B------:R-:W-:Y:S02]  /*10d0*/  MOV R13, 0x437c0000 ;  /* 0x437c0000000d7802 */ /* 0x000fe40000000f00 */
[----:B------:R-:W-:Y:S01]  /*10e0*/  IADD3 R11, PT, PT, R11, 0x2, RZ ;  /* 0x000000020b0b7810 */ /* 0x000fe20007ffe0ff */
[----:B--2--5:R-:W-:-:S04]  /*10f0*/  FADD R9, R9, -R0 ;  /* 0x8000000009097221 */ /* 0x024fc80000000000 */
[----:B------:R-:W-:Y:S01]  /*1100*/  FFMA.SAT R12, R9, R10, 0.5 ;  /* 0x3f000000090c7423 */ /* 0x000fe2000000200a */
[----:B---3--:R-:W-:-:S03]  /*1110*/  FADD R15, R15, -R0 ;  /* 0x800000000f0f7221 */ /* 0x008fc60000000000 */
[----:B------:R-:W-:Y:S01]  /*1120*/  FFMA.RM R12, R12, R13, 12582913 ;  /* 0x4b4000010c0c7423 */ /* 0x000fe2000000400d */
[----:B------:R-:W-:-:S03]  /*1130*/  FFMA.SAT R16, R15, R10, 0.5 ;  /* 0x3f0000000f107423 */ /* 0x000fc6000000200a */
[----:B------:R-:W-:Y:S01]  /*1140*/  FADD R10, R12, -12583039 ;  /* 0xcb40007f0c0a7421 */ /* 0x000fe20000000000 */
[----:B------:R-:W-:Y:S01]  /*1150*/  FFMA.RM R16, R16, R13, 12582913 ;  /* 0x4b40000110107423 */ /* 0x000fe2000000400d */
[----:B------:R-:W-:Y:S02]  /*1160*/  SHF.L.U32 R7, R12, 0x17, RZ ;  /* 0x000000170c077819 */ /* 0x000fe400000006ff */
[C---:B------:R-:W-:Y:S01]  /*1170*/  FFMA R10, R9.reuse, 1.4426950216293334961, -R10 ;  /* 0x3fb8aa3b090a7823 */ /* 0x040fe2000000080a */
[C---:B------:R-:W-:Y:S01]  /*1180*/  FADD R6, R16.reuse, -12583039 ;  /* 0xcb40007f10067421 */ /* 0x040fe20000000000 */
[----:B------:R-:W-:Y:S02]  /*1190*/  SHF.L.U32 R16, R16, 0x17, RZ ;  /* 0x0000001710107819 */ /* 0x000fe400000006ff */
[----:B------:R-:W-:Y:S01]  /*11a0*/  FFMA R10, R9, 1.925963033500011079e-08, R10 ;  /* 0x32a57060090a7823 */ /* 0x000fe2000000000a */
[----:B------:R-:W-:-:S04]  /*11b0*/  FFMA R6, R15, 1.4426950216293334961, -R6 ;  /* 0x3fb8aa3b0f067823 */ /* 0x000fc80000000806 */
[----:B------:R-:W-:Y:S01]  /*11c0*/  FFMA R6, R15, 1.925963033500011079e-08, R6 ;  /* 0x32a570600f067823 */ /* 0x000fe20000000006 */
[----:B------:R-:W0:Y:S08]  /*11d0*/  MUFU.EX2 R10, R10 ;  /* 0x0000000a000a7308 */ /* 0x000e300000000800 */
[----:B------:R-:W1:Y:S01]  /*11e0*/  MUFU.EX2 R6, R6 ;  /* 0x0000000600067308 */ /* 0x000e620000000800 */
[----:B0-----:R-:W-:-:S04]  /*11f0*/  FFMA R7, R7, R10, R14 ;  /* 0x0000000a07077223 */ /* 0x001fc8000000000e */
[----:B-1----:R-:W-:-:S07]  /*1200*/  FFMA R14, R16, R6, R7 ;  /* 0x00000006100e7223 */ /* 0x002fce0000000007 */
.L_x_10:
[----:B------:R-:W-:Y:S05]  /*1210*/  @P2 BRA `(.L_x_6) ;  /* 0x0000000000342947 */ /* 0x000fea0003800000 */
[----:B------:R-:W-:-:S06]  /*1220*/  IMAD.WIDE.U32 R6, R11, 0x4, R4 ;  /* 0x000000040b067825 */ /* 0x000fcc00078e0004 */
[----:B------:R-:W2:Y:S01]  /*1230*/  LDG.E R7, desc[UR8][R6.64] ;  /* 0x0000000806077981 */ /* 0x000ea2000c1e1900 */
[----:B------:R-:W-:Y:S01]  /*1240*/  HFMA2 R10, -RZ, RZ, 0.96630859375, -0.0022525787353515625 ;  /* 0x3bbb989dff0a7431 */ /* 0x000fe200000001ff */
[----:B------:R-:W-:Y:S01]  /*1250*/  MOV R11, 0x437c0000 ;  /* 0x437c0000000b7802 */ /* 0x000fe20000000f00 */
[----:B--2--5:R-:W-:-:S04]  /*1260*/  FADD R9, R7, -R0 ;  /* 0x8000000007097221 */ /* 0x024fc80000000000 */
[----:B------:R-:W-:-:S04]  /*1270*/  FFMA.SAT R10, R9, R10, 0.5 ;  /* 0x3f000000090a7423 */ /* 0x000fc8000000200a */
[----:B------:R-:W-:-:S04]  /*1280*/  FFMA.RM R10, R10, R11, 12582913 ;  /* 0x4b4000010a0a7423 */ /* 0x000fc8000000400b */
[----:B------:R-:W-:-:S04]  /*1290*/  FADD R12, R10, -12583039 ;  /* 0xcb40007f0a0c7421 */ /* 0x000fc80000000000 */
[----:B------:R-:W-:-:S04]  /*12a0*/  FFMA R12, R9, 1.4426950216293334961, -R12 ;  /* 0x3fb8aa3b090c7823 */ /* 0x000fc8000000080c */
[----:B------:R-:W-:Y:S01]  /*12b0*/  FFMA R12, R9, 1.925963033500011079e-08, R12 ;  /* 0x32a57060090c7823 */ /* 0x000fe2000000000c */
[----:B------:R-:W-:-:S05]  /*12c0*/  SHF.L.U32 R9, R10, 0x17, RZ ;  /* 0x000000170a097819 */ /* 0x000fca00000006ff */
[----:B------:R-:W0:Y:S02]  /*12d0*/  MUFU.EX2 R12, R12 ;  /* 0x0000000c000c7308 */ /* 0x000e240000000800 */
[----:B0-----:R-:W-:-:S07]  /*12e0*/  FFMA R14, R9, R12, R14 ;  /* 0x0000000c090e7223 */ /* 0x001fce000000000e */
.L_x_6:
[----:B------:R-:W-:Y:S02]  /*12f0*/  FSETP.GEU.AND P1, PT, R14, 1.175494350822287508e-38, PT ;  /* 0x008000000e00780b */ /* 0x000fe40003f2e000 */
[----:B------:R-:W-:-:S11]  /*1300*/  MOV R10, 0x3e055027 ;  /* 0x3e055027000a7802 */ /* 0x000fd60000000f00 */
[----:B------:R-:W-:-:S05]  /*1310*/  @!P1 FMUL R14, R14, 8388608 ;  /* 0x4b0000000e0e9820 */ /* 0x000fca0000400000 */
[----:B------:R-:W-:-:S04]  /*1320*/  IADD3 R6, PT, PT, R14, -0x3f2aaaab, RZ ;  /* 0xc0d555550e067810 */ /* 0x000fc80007ffe0ff */
[----:B------:R-:W-:-:S04]  /*1330*/  LOP3.LUT R7, R6, 0xff800000, RZ, 0xc0, !PT ;  /* 0xff80000006077812 */ /* 0x000fc800078ec0ff */
[-C--:B------:R-:W-:Y:S02]  /*1340*/  IADD3 R6, PT, PT, R14, -R7.reuse, RZ ;  /* 0x800000070e067210 */ /* 0x080fe40007ffe0ff */
[----:B------:R-:W-:-:S03]  /*1350*/  I2FP.F32.S32 R7, R7 ;  /* 0x0000000700077245 */ /* 0x000fc60000201400 */
[----:B------:R-:W-:-:S04]  /*1360*/  FADD R9, R6, -1 ;  /* 0xbf80000006097421 */ /* 0x000fc80000000000 */
[----:B------:R-:W-:-:S04]  /*1370*/  FFMA R6, R9, -R10, 0.14084610342979431152 ;  /* 0x3e1039f609067423 */ /* 0x000fc8000000080a */
[----:B------:R-:W-:-:S04]  /*1380*/  FFMA R6, R9, R6, -0.12148627638816833496 ;  /* 0xbdf8cdcc09067423 */ /* 0x000fc80000000006 */
[----:B------:R-:W-:-:S04]  /*1390*/  FFMA R6, R9, R6, 0.13980610668659210205 ;  /* 0x3e0f295509067423 */ /* 0x000fc80000000006 */
[----:B------:R-:W-:-:S04]  /*13a0*/  FFMA R6, R9, R6, -0.16684235632419586182 ;  /* 0xbe2ad8b909067423 */ /* 0x000fc80000000006 */
[----:B------:R-:W-:-:S04]  /*13b0*/  FFMA R6, R9, R6, 0.20012299716472625732 ;  /* 0x3e4ced0b09067423 */ /* 0x000fc80000000006 */
[----:B------:R-:W-:-:S04]  /*13c0*/  FFMA R6, R9, R6, -0.24999669194221496582 ;  /* 0xbe7fff2209067423 */ /* 0x000fc80000000006 */
[----:B------:R-:W-:-:S04]  /*13d0*/  FFMA R6, R9, R6, 0.33333182334899902344 ;  /* 0x3eaaaa7809067423 */ /* 0x000fc80000000006 */
[C---:B------:R-:W-:Y:S01]  /*13e0*/  FFMA R10, R9.reuse, R6, -0.5 ;  /* 0xbf000000090a7423 */ /* 0x040fe20000000006 */
[----:B------:R-:W-:Y:S02]  /*13f0*/  FSEL R6, RZ, -23, P1 ;  /* 0xc1b80000ff067808 */ /* 0x000fe40000800000 */
[----:B------:R-:W-:Y:S01]  /*1400*/  ISETP.GT.U32.AND P1, PT, R14, 0x7f7fffff, PT ;  /* 0x7f7fffff0e00780c */ /* 0x000fe20003f24070 */
[----:B------:R-:W-:Y:S02]  /*1410*/  FMUL R10, R9, R10 ;  /* 0x0000000a090a7220 */ /* 0x000fe40000400000 */
[----:B------:R-:W-:Y:S02]  /*1420*/  FFMA R6, R7, 1.1920928955078125e-07, R6 ;  /* 0x3400000007067823 */ /* 0x000fe40000000006 */
[----:B------:R-:W-:Y:S01]  /*1430*/  FFMA R9, R9, R10, R9 ;  /* 0x0000000a09097223 */ /* 0x000fe20000000009 */
[----:B------:R-:W-:Y:S07]  /*1440*/  @!P0 EXIT ;  /* 0x000000000000894d */ /* 0x000fee0003800000 */
[----:B------:R-:W-:Y:S01]  /*1450*/  ISETP.GE.U32.AND P2, PT, R8, 0x10, PT ;  /* 0x000000100800780c */ /* 0x000fe20003f46070 */
[----:B------:R-:W-:Y:S01]  /*1460*/  FFMA R9, R6, 0.69314718246459960938, R9 ;  /* 0x3f31721806097823 */ /* 0x000fe20000000009 */
[----:B------:R-:W-:Y:S01]  /*1470*/  MOV R7, 0x7f800000 ;  /* 0x7f80000000077802 */ /* 0x000fe20000000f00 */
[----:B------:R-:W-:Y:S01]  /*1480*/  HFMA2 R11, -RZ, RZ, 0, 0 ;  /* 0x00000000ff0b7431 */ /* 0x000fe200000001ff */
[----:B------:R-:W-:-:S03]  /*1490*/  LOP3.LUT R22, R8, 0xf, RZ, 0xc0, !PT ;  /* 0x0000000f08167812 */ /* 0x000fc600078ec0ff */
[C---:B------:R-:W-:Y:S01]  /*14a0*/  @P1 FFMA R9, R14.reuse, R7, +INF ;  /* 0x7f8000000e091423 */ /* 0x040fe20000000007 */
[----:B------:R-:W-:Y:S02]  /*14b0*/  FSETP.NEU.AND P1, PT, R14, RZ, PT ;  /* 0x000000ff0e00720b */ /* 0x000fe40003f2d000 */
[----:B------:R-:W-:Y:S02]  /*14c0*/  ISETP.NE.AND P0, PT, R22, RZ, PT ;  /* 0x000000ff1600720c */ /* 0x000fe40003f05270 */
[----:B------:R-:W-:Y:S01]  /*14d0*/  FSEL R9, R9, -INF , P1 ;  /* 0xff80000009097808 */ /* 0x000fe20000800000 */
[----:B------:R-:W-:Y:S10]  /*14e0*/  @!P2 BRA `(.L_x_11) ;  /* 0x00000004002ca947 */ /* 0x000ff40003800000 */
[----:B------:R-:W-:Y:S02]  /*14f0*/  IADD3 R12, P1, PT, R4, 0x20, RZ ;  /* 0x00000020040c7810 */ /* 0x000fe40007f3e0ff */
[----:B------:R-:W-:Y:S02]  /*1500*/  LOP3.LUT R11, R8, 0x7ffffff0, RZ, 0xc0, !PT ;  /* 0x7ffffff0080b7812 */ /* 0x000fe400078ec0ff */
[----:B------:R-:W-:Y:S02]  /*1510*/  IADD3.X R23, PT, PT, RZ, R5, RZ, P1, !PT ;  /* 0x00000005ff177210 */ /* 0x000fe40000ffe4ff */
[----:B------:R-:W-:-:S07]  /*1520*/  IADD3 R10, PT, PT, -R11, RZ, RZ ;  /* 0x000000ff0b0a7210 */ /* 0x000fce0007ffe1ff */
.L_x_12:
[----:B0-----:R-:W-:Y:S02]  /*1530*/  MOV R6, R12 ;  /* 0x0000000c00067202 */ /* 0x001fe40000000f00 */
        /* <DEDUP_REMOVED lines=14> */
[----:B------:R-:W4:Y:S01]  /*1620*/  LDG.E R16, desc[UR8][R6.64+0x1c] ;  /* 0x00001c0806107981 */ /* 0x000f22000c1e1900 */
[--C-:B--2--5:R-:W-:Y:S01]  /*1630*/  FADD R12, R12, -R0.reuse ;  /* 0x800000000c0c7221 */ /* 0x124fe20000000000 */
[----:B---3--:R-:W-:-:S03]  /*1640*/  FADD R14, R14, -R0 ;  /* 0x800000000e0e7221 */ /* 0x008fc60000000000 */
[C---:B------:R-:W-:Y:S02]  /*1650*/  FADD R24, -R9.reuse, R12 ;  /* 0x0000000c09187221 */ /* 0x040fe40000000100 */
[----:B------:R-:W2:Y:S01]  /*1660*/  LDG.E R12, desc[UR8][R6.64+0x14] ;  /* 0x00001408060c7981 */ /* 0x000ea2000c1e1900 */
[----:B------:R-:W-:-:S03]  /*1670*/  FADD R26, -R9, R14 ;  /* 0x0000000e091a7221 */ /* 0x000fc60000000100 */
[----:B------:R-:W3:Y:S01]  /*1680*/  LDG.E R14, desc[UR8][R6.64+0x10] ;  /* 0x00001008060e7981 */ /* 0x000ee2000c1e1900 */
[----:B----4-:R-:W-:-:S03]  /*1690*/  FADD R28, R13, -R0 ;  /* 0x800000000d1c7221 */ /* 0x010fc60000000000 */
[----:B------:R0:W-:Y:S04]  /*16a0*/  STG.E desc[UR8][R6.64+-0x20], R24 ;  /* 0xffffe01806007986 */ /* 0x0001e8000c101908 */
[----:B------:R1:W-:Y:S01]  /*16b0*/  STG.E desc[UR8][R6.64+-0x1c], R26 ;  /* 0xffffe41a06007986 */ /* 0x0003e2000c101908 */
[----:B------:R-:W-:Y:S01]  /*16c0*/  FADD R13, -R9, R28 ;  /* 0x0000001c090d7221 */ /* 0x000fe20000000100 */
[----:B------:R-:W-:Y:S01]  /*16d0*/  IADD3 R10, PT, PT, R10, 0x10, RZ ;  /* 0x000000100a0a7810 */ /* 0x000fe20007ffe0ff */
[--C-:B------:R-:W-:Y:S01]  /*16e0*/  FADD R28, R15, -R0.reuse ;  /* 0x800000000f1c7221 */ /* 0x100fe20000000000 */
[--C-:B0-----:R-:W-:Y:S01]  /*16f0*/  FADD R24, R17, -R0.reuse ;  /* 0x8000000011187221 */ /* 0x101fe20000000000 */
[----:B-1----:R-:W-:-:S03]  /*1700*/  FADD R26, R19, -R0 ;  /* 0x80000000131a7221 */ /* 0x002fc60000000000 */
[----:B------:R-:W-:Y:S01]  /*1710*/  FADD R17, -R9, R24 ;  /* 0x0000001809117221 */ /* 0x000fe20000000100 */
[----:B------:R-:W-:Y:S01]  /*1720*/  FADD R24, R21, -R0 ;  /* 0x8000000015187221 */ /* 0x000fe20000000000 */
[----:B------:R-:W-:Y:S01]  /*1730*/  FADD R19, -R9, R26 ;  /* 0x0000001a09137221 */ /* 0x000fe20000000100 */
[----:B------:R-:W-:Y:S01]  /*1740*/  FADD R26, R23, -R0 ;  /* 0x80000000171a7221 */ /* 0x000fe20000000000 */
[----:B------:R0:W-:Y:S01]  /*1750*/  STG.E desc[UR8][R6.64+-0x18], R13 ;  /* 0xffffe80d06007986 */ /* 0x0001e2000c101908 */
[----:B------:R-:W-:Y:S01]  /*1760*/  ISETP.NE.AND P1, PT, R10, RZ, PT ;  /* 0x000000ff0a00720c */ /* 0x000fe20003f25270 */
[C---:B------:R-:W-:Y:S01]  /*1770*/  FADD R15, -R9.reuse, R28 ;  /* 0x0000001c090f7221 */ /* 0x040fe20000000100 */
[----:B------:R-:W-:Y:S01]  /*1780*/  FADD R21, -R9, R26 ;  /* 0x0000001a09157221 */ /* 0x000fe20000000100 */
[--C-:B------:R-:W-:Y:S01]  /*1790*/  FADD R28, R25, -R0.reuse ;  /* 0x80000000191c7221 */ /* 0x100fe20000000000 */
[--C-:B------:R-:W-:Y:S01]  /*17a0*/  FADD R27, R27, -R0.reuse ;  /* 0x800000001b1b7221 */ /* 0x100fe20000000000 */
[--C-:B------:R-:W-:Y:S01]  /*17b0*/  FADD R29, R29, -R0.reuse ;  /* 0x800000001d1d7221 */ /* 0x100fe20000000000 */
[----:B------:R-:W-:Y:S01]  /*17c0*/  FADD R20, R20, -R0 ;  /* 0x8000000014147221 */ /* 0x000fe20000000000 */
[C---:B0-----:R-:W-:Y:S01]  /*17d0*/  FADD R13, -R9.reuse, R24 ;  /* 0x00000018090d7221 */ /* 0x041fe20000000100 */
[--C-:B------:R-:W-:Y:S01]  /*17e0*/  FADD R18, R18, -R0.reuse ;  /* 0x8000000012127221 */ /* 0x100fe20000000000 */
[----:B------:R-:W-:Y:S01]  /*17f0*/  FADD R16, R16, -R0 ;  /* 0x8000000010107221 */ /* 0x000fe20000000000 */
[----:B------:R0:W-:Y:S01]  /*1800*/  STG.E desc[UR8][R6.64+-0x14], R15 ;  /* 0xffffec0f06007986 */ /* 0x0001e2000c101908 */
[C---:B------:R-:W-:Y:S01]  /*1810*/  FADD R23, -R9.reuse, R28 ;  /* 0x0000001c09177221 */ /* 0x040fe20000000100 */
[C---:B------:R-:W-:Y:S01]  /*1820*/  FADD R27, -R9.reuse, R27 ;  /* 0x0000001b091b7221 */ /* 0x040fe20000000100 */
[C---:B------:R-:W-:Y:S01]  /*1830*/  FADD R29, -R9.reuse, R29 ;  /* 0x0000001d091d7221 */ /* 0x040fe20000000100 */
[----:B------:R-:W-:Y:S04]  /*1840*/  STG.E desc[UR8][R6.64+-0x10], R17 ;  /* 0xfffff01106007986 */ /* 0x000fe8000c101908 */
[----:B------:R1:W-:Y:S04]  /*1850*/  STG.E desc[UR8][R6.64+-0xc], R19 ;  /* 0xfffff41306007986 */ /* 0x0003e8000c101908 */
[----:B------:R-:W-:Y:S01]  /*1860*/  STG.E desc[UR8][R6.64+-0x8], R13 ;  /* 0xfffff80d06007986 */ /* 0x000fe2000c101908 */
[----:B0-----:R-:W-:-:S03]  /*1870*/  FADD R15, -R9, R20 ;  /* 0x00000014090f7221 */ /* 0x001fc60000000100 */
[----:B------:R0:W-:Y:S01]  /*1880*/  STG.E desc[UR8][R6.64+-0x4], R21 ;  /* 0xfffffc1506007986 */ /* 0x0001e2000c101908 */
[----:B-1----:R-:W-:-:S03]  /*1890*/  FADD R19, -R9, R18 ;  /* 0x0000001209137221 */ /* 0x002fc60000000100 */
[----:B------:R1:W-:Y:S01]  /*18a0*/  STG.E desc[UR8][R6.64], R23 ;  /* 0x0000001706007986 */ /* 0x0003e2000c101908 */
[----:B0-----:R-:W-:-:S03]  /*18b0*/  FADD R21, -R9, R16 ;  /* 0x0000001009157221 */ /* 0x001fc60000000100 */
[----:B------:R0:W-:Y:S04]  /*18c0*/  STG.E desc[UR8][R6.64+0x4], R27 ;  /* 0x0000041b06007986 */ /* 0x0001e8000c101908 */
[----:B------:R0:W-:Y:S04]  /*18d0*/  STG.E desc[UR8][R6.64+0x8], R29 ;  /* 0x0000081d06007986 */ /* 0x0001e8000c101908 */
[----:B------:R0:W-:Y:S04]  /*18e0*/  STG.E desc[UR8][R6.64+0xc], R15 ;  /* 0x00000c0f06007986 */ /* 0x0001e8000c101908 */
[----:B------:R0:W-:Y:S04]  /*18f0*/  STG.E desc[UR8][R6.64+0x18], R19 ;  /* 0x0000181306007986 */ /* 0x0001e8000c101908 */
[----:B------:R0:W-:Y:S01]  /*1900*/  STG.E desc[UR8][R6.64+0x1c], R21 ;  /* 0x00001c1506007986 */ /* 0x0001e2000c101908 */
[--C-:B--2---:R-:W-:Y:S01]  /*1910*/  FADD R12, R12, -R0.reuse ;  /* 0x800000000c0c7221 */ /* 0x104fe20000000000 */
[----:B---3--:R-:W-:-:S03]  /*1920*/  FADD R14, R14, -R0 ;  /* 0x800000000e0e7221 */ /* 0x008fc60000000000 */
[C---:B------:R-:W-:Y:S01]  /*1930*/  FADD R17, -R9.reuse, R12 ;  /* 0x0000000c09117221 */ /* 0x040fe20000000100 */
[----:B------:R-:W-:Y:S01]  /*1940*/  FADD R13, -R9, R14 ;  /* 0x0000000e090d7221 */ /* 0x000fe20000000100 */
[----:B------:R-:W-:-:S03]  /*1950*/  IADD3 R12, P2, PT, R6, 0x40, RZ ;  /* 0x00000040060c7810 */ /* 0x000fc60007f5e0ff */
[----:B------:R0:W-:Y:S04]  /*1960*/  STG.E desc[UR8][R6.64+0x14], R17 ;  /* 0x0000141106007986 */ /* 0x0001e8000c101908 */
[----:B------:R0:W-:Y:S01]  /*1970*/  STG.E desc[UR8][R6.64+0x10], R13 ;  /* 0x0000100d06007986 */ /* 0x0001e2000c101908 */
[----:B-1----:R-:W-:Y:S01]  /*1980*/  IADD3.X R23, PT, PT, RZ, R7, RZ, P2, !PT ;  /* 0x00000007ff177210 */ /* 0x002fe200017fe4ff */
[----:B------:R-:W-:Y:S06]  /*1990*/  @P1 BRA `(.L_x_12) ;  /* 0xfffffff800e41947 */ /* 0x000fec000383ffff */
.L_x_11:
[----:B------:R-:W-:Y:S05]  /*19a0*/  @!P0 EXIT ;  /* 0x000000000000894d */ /* 0x000fea0003800000 */
[----:B------:R-:W-:Y:S02]  /*19b0*/  ISETP.GE.U32.AND P0, PT, R22, 0x8, PT ;  /* 0x000000081600780c */ /* 0x000fe40003f06070 */
[----:B------:R-:W-:-:S04]  /*19c0*/  LOP3.LUT R16, R8, 0x7, RZ, 0xc0, !PT ;  /* 0x0000000708107812 */ /* 0x000fc800078ec0ff */
[----:B------:R-:W-:-:S07]  /*19d0*/  ISETP.NE.AND P1, PT, R16, RZ, PT ;  /* 0x000000ff1000720c */ /* 0x000fce0003f25270 */
[----:B------:R-:W-:Y:S06]  /*19e0*/  @!P0 BRA `(.L_x_13) ;  /* 0x0000000000888947 */ /* 0x000fec0003800000 */
[----:B0-----:R-:W-:-:S05]  /*19f0*/  IMAD.WIDE.U32 R6, R11, 0x4, R4 ;  /* 0x000000040b067825 */ /* 0x001fca00078e0004 */
        /* <DEDUP_REMOVED lines=8> */
[----:B------:R-:W-:Y:S01]  /*1a80*/  IADD3 R11, PT, PT, R11, 0x8, RZ ;  /* 0x000000080b0b7810 */ /* 0x000fe20007ffe0ff */
[--C-:B--2--5:R-:W-:Y:S01]  /*1a90*/  FADD R10, R13, -R0.reuse ;  /* 0x800000000d0a7221 */ /* 0x124fe20000000000 */
[----:B---3--:R-:W-:-:S03]  /*1aa0*/  FADD R12, R15, -R0 ;  /* 0x800000000f0c7221 */ /* 0x008fc60000000000 */
[----:B------:R-:W-:Y:S01]  /*1ab0*/  FADD R13, -R9, R10 ;  /* 0x0000000a090d7221 */ /* 0x000fe20000000100 */
[----:B----4-:R-:W-:Y:S01]  /*1ac0*/  FADD R14, R17, -R0 ;  /* 0x80000000110e7221 */ /* 0x010fe20000000000 */
[----:B------:R-:W-:-:S03]  /*1ad0*/  FADD R15, -R9, R12 ;  /* 0x0000000c090f7221 */ /* 0x000fc60000000100 */
[----:B------:R0:W-:Y:S01]  /*1ae0*/  STG.E desc[UR8][R6.64], R13 ;  /* 0x0000000d06007986 */ /* 0x0001e2000c101908 */
[----:B------:R-:W-:Y:S01]  /*1af0*/  FADD R17, -R9, R14 ;  /* 0x0000000e09117221 */ /* 0x000fe20000000100 */
[--C-:B------:R-:W-:Y:S02]  /*1b00*/  FADD R10, R19, -R0.reuse ;  /* 0x80000000130a7221 */ /* 0x100fe40000000000 */
[----:B------:R1:W-:Y:S01]  /*1b10*/  STG.E desc[UR8][R6.64+0x4], R15 ;  /* 0x0000040f06007986 */ /* 0x0003e2000c101908 */
[----:B------:R-:W-:Y:S01]  /*1b20*/  FADD R12, R21, -R0 ;  /* 0x80000000150c7221 */ /* 0x000fe20000000000 */
[----:B------:R-:W-:Y:S02]  /*1b30*/  FADD R19, -R9, R10 ;  /* 0x0000000a09137221 */ /* 0x000fe40000000100 */
[----:B------:R2:W-:Y:S01]  /*1b40*/  STG.E desc[UR8][R6.64+0x8], R17 ;  /* 0x0000081106007986 */ /* 0x0005e2000c101908 */
[----:B------:R-:W-:Y:S01]  /*1b50*/  FADD R14, R23, -R0 ;  /* 0x80000000170e7221 */ /* 0x000fe20000000000 */
[----:B------:R-:W-:-:S02]  /*1b60*/  FADD R21, -R9, R12 ;  /* 0x0000000c09157221 */ /* 0x000fc40000000100 */
[----:B------:R2:W-:Y:S01]  /*1b70*/  STG.E desc[UR8][R6.64+0xc], R19 ;  /* 0x00000c1306007986 */ /* 0x0005e2000c101908 */
[----:B------:R-:W-:Y:S01]  /*1b80*/  FADD R18, R25, -R0 ;  /* 0x8000000019127221 */ /* 0x000fe20000000000 */
[----:B------:R-:W-:Y:S02]  /*1b90*/  FADD R23, -R9, R14 ;  /* 0x0000000e09177221 */ /* 0x000fe40000000100 */
[----:B------:R2:W-:Y:S01]  /*1ba0*/  STG.E desc[UR8][R6.64+0x10], R21 ;  /* 0x0000101506007986 */ /* 0x0005e2000c101908 */
[----:B------:R-:W-:Y:S01]  /*1bb0*/  FADD R20, R27, -R0 ;  /* 0x800000001b147221 */ /* 0x000fe20000000000 */
[C---:B0-----:R-:W-:Y:S02]  /*1bc0*/  FADD R13, -R9.reuse, R18 ;  /* 0x00000012090d7221 */ /* 0x041fe40000000100 */
[----:B------:R2:W-:Y:S01]  /*1bd0*/  STG.E desc[UR8][R6.64+0x14], R23 ;  /* 0x0000141706007986 */ /* 0x0005e2000c101908 */
[----:B-1----:R-:W-:-:S03]  /*1be0*/  FADD R15, -R9, R20 ;  /* 0x00000014090f7221 */ /* 0x002fc60000000100 */
[----:B------:R2:W-:Y:S04]  /*1bf0*/  STG.E desc[UR8][R6.64+0x18], R13 ;  /* 0x0000180d06007986 */ /* 0x0005e8000c101908 */
[----:B------:R2:W-:Y:S02]  /*1c00*/  STG.E desc[UR8][R6.64+0x1c], R15 ;  /* 0x00001c0f06007986 */ /* 0x0005e4000c101908 */
.L_x_13:
[----:B------:R-:W-:Y:S05]  /*1c10*/  @!P1 EXIT ;  /* 0x000000000000994d */ /* 0x000fea0003800000 */
[----:B------:R-:W-:Y:S02]  /*1c20*/  ISETP.GE.U32.AND P0, PT, R16, 0x4, PT ;  /* 0x000000041000780c */ /* 0x000fe40003f06070 */
[----:B------:R-:W-:-:S04]  /*1c30*/  LOP3.LUT R14, R8, 0x3, RZ, 0xc0, !PT ;  /* 0x00000003080e7812 */ /* 0x000fc800078ec0ff */
[----:B------:R-:W-:-:S07]  /*1c40*/  ISETP.NE.AND P1, PT, R14, RZ, PT ;  /* 0x000000ff0e00720c */ /* 0x000fce0003f25270 */
[----:B------:R-:W-:Y:S06]  /*1c50*/  @!P0 BRA `(.L_x_14) ;  /* 0x0000000000488947 */ /* 0x000fec0003800000 */
[----:B------:R-:W-:-:S05]  /*1c60*/  IMAD.WIDE.U32 R4, R11, 0x4, R4 ;  /* 0x000000040b047825 */ /* 0x000fca00078e0004 */
[----:B0-2---:R-:W2:Y:S04]  /*1c70*/  LDG.E R7, desc[UR8][R4.64] ;  /* 0x0000000804077981 */ /* 0x005ea8000c1e1900 */
[----:B------:R-:W3:Y:S04]  /*1c80*/  LDG.E R13, desc[UR8][R4.64+0x4] ;  /* 0x00000408040d7981 */ /* 0x000ee8000c1e1900 */
        /* <DEDUP_REMOVED lines=9> */
[----:B------:R-:W-:Y:S01]  /*1d20*/  FADD R12, R17, -R0 ;  /* 0x80000000110c7221 */ /* 0x000fe20000000000 */
[C---:B------:R-:W-:Y:S02]  /*1d30*/  FADD R15, -R9.reuse, R10 ;  /* 0x0000000a090f7221 */ /* 0x040fe40000000100 */
[----:B------:R1:W-:Y:S01]  /*1d40*/  STG.E desc[UR8][R4.64+0x4], R13 ;  /* 0x0000040d04007986 */ /* 0x0003e2000c101908 */
[----:B------:R-:W-:-:S03]  /*1d50*/  FADD R17, -R9, R12 ;  /* 0x0000000c09117221 */ /* 0x000fc60000000100 */
[----:B------:R1:W-:Y:S04]  /*1d60*/  STG.E desc[UR8][R4.64+0x8], R15 ;  /* 0x0000080f04007986 */ /* 0x0003e8000c101908 */
[----:B------:R1:W-:Y:S02]  /*1d70*/  STG.E desc[UR8][R4.64+0xc], R17 ;  /* 0x00000c1104007986 */ /* 0x0003e4000c101908 */
.L_x_14:
[----:B------:R-:W-:Y:S05]  /*1d80*/  @!P1 EXIT ;  /* 0x000000000000994d */ /* 0x000fea0003800000 */
[----:B------:R-:W0:Y:S01]  /*1d90*/  LDCU.64 UR4, c[0x0][0x380] ;  /* 0x00007000ff0477ac */ /* 0x000e220008000a00 */
[----:B------:R-:W-:Y:S01]  /*1da0*/  IMAD.WIDE.U32 R2, R11, 0x4, R2 ;  /* 0x000000040b027825 */ /* 0x000fe200078e0002 */
[----:B-1----:R-:W-:Y:S02]  /*1db0*/  IADD3 R4, PT, PT, -R14, RZ, RZ ;  /* 0x000000ff0e047210 */ /* 0x002fe40007ffe1ff */
[----:B0-2---:R-:W-:-:S04]  /*1dc0*/  IADD3 R6, P0, PT, R2, UR4, RZ ;  /* 0x0000000402067c10 */ /* 0x005fc8000ff1e0ff */
[----:B------:R-:W-:-:S09]  /*1dd0*/  IADD3.X R7, PT, PT, R3, UR5, RZ, P0, !PT ;  /* 0x0000000503077c10 */ /* 0x000fd200087fe4ff */
.L_x_15:
[----:B0-----:R-:W-:Y:S02]  /*1de0*/  MOV R2, R6 ;  /* 0x0000000600027202 */ /* 0x001fe40000000f00 */
[----:B------:R-:W-:-:S05]  /*1df0*/  MOV R3, R7 ;  /* 0x0000000700037202 */ /* 0x000fca0000000f00 */
[----:B------:R-:W2:Y:S01]  /*1e00*/  LDG.E R5, desc[UR8][R2.64] ;  /* 0x0000000802057981 */ /* 0x000ea2000c1e1900 */
[----:B------:R-:W-:-:S04]  /*1e10*/  IADD3 R4, PT, PT, R4, 0x1, RZ ;  /* 0x0000000104047810 */ /* 0x000fc80007ffe0ff */
[----:B------:R-:W-:Y:S01]  /*1e20*/  ISETP.NE.AND P0, PT, R4, RZ, PT ;  /* 0x000000ff0400720c */ /* 0x000fe20003f05270 */
[----:B--2--5:R-:W-:-:S04]  /*1e30*/  FADD R6, R5, -R0 ;  /* 0x8000000005067221 */ /* 0x024fc80000000000 */
[----:B------:R-:W-:Y:S01]  /*1e40*/  FADD R5, -R9, R6 ;  /* 0x0000000609057221 */ /* 0x000fe20000000100 */
[----:B------:R-:W-:-:S04]  /*1e50*/  IADD3 R6, P1, PT, R2, 0x4, RZ ;  /* 0x0000000402067810 */ /* 0x000fc80007f3e0ff */
[----:B------:R0:W-:Y:S01]  /*1e60*/  STG.E desc[UR8][R2.64], R5 ;  /* 0x0000000502007986 */ /* 0x0001e2000c101908 */
[----:B------:R-:W-:Y:S02]  /*1e70*/  IADD3.X R7, PT, PT, RZ, R3, RZ, P1, !PT ;  /* 0x00000003ff077210 */ /* 0x000fe40000ffe4ff */
[----:B------:R-:W-:Y:S06]  /*1e80*/  @P0 BRA `(.L_x_15) ;  /* 0xfffffffc00d40947 */ /* 0x000fec000383ffff */
[----:B------:R-:W-:Y:S05]  /*1e90*/  EXIT ;  /* 0x000000000000794d */ /* 0x000fea0003800000 */
.L_x_16:
[----:B------:R-:W-:-:S00]  /*1ea0*/  BRA `(.L_x_16) ;  /* 0xfffffffc00fc7947 */ /* 0x000fc0000383ffff */
[----:B------:R-:W-:-:S00]  /*1eb0*/  NOP ;  /* 0x0000000000007918 */ /* 0x000fc00000000000 */
        /* <DEDUP_REMOVED lines=12> */
.L_x_144:


//--------------------- .text._Z11ReLU_kernelPfi  --------------------------
	.section	.text._Z11ReLU_kernelPfi,"ax",@progbits
	.align	128
        .global         _Z11ReLU_kernelPfi
        .type           _Z11ReLU_kernelPfi,@function
        .size           _Z11ReLU_kernelPfi,(.L_x_145 - _Z11ReLU_kernelPfi)
        .other          _Z11ReLU_kernelPfi,@"STO_CUDA_ENTRY STV_DEFAULT"
_Z11ReLU_kernelPfi:
.text._Z11ReLU_kernelPfi:
        /* <DEDUP_REMOVED lines=8> */
[----:B------:R-:W0:Y:S01]  /*0080*/  LDC.64 R2, c[0x0][0x380] ;  /* 0x0000e000ff027b82 */ /* 0x000e220000000a00 */
[----:B------:R-:W1:Y:S01]  /*0090*/  LDCU.64 UR4, c[0x0][0x358] ;  /* 0x00006b00ff0477ac */ /* 0x000e620008000a00 */
[----:B0-----:R-:W-:-:S05]  /*00a0*/  IMAD.WIDE R2, R5, 0x4, R2 ;  /* 0x0000000405027825 */ /* 0x001fca00078e0202 */
[----:B-1----:R-:W2:Y:S02]  /*00b0*/  LDG.E R0, desc[UR4][R2.64] ;  /* 0x0000000402007981 */ /* 0x002ea4000c1e1900 */
[----:B--2---:R-:W-:-:S05]  /*00c0*/  FMNMX R5, RZ, R0, !PT ;  /* 0x00000000ff057209 */ /* 0x004fca0007800000 */
[----:B------:R-:W-:Y:S01]  /*00d0*/  STG.E desc[UR4][R2.64], R5 ;  /* 0x0000000502007986 */ /* 0x000fe2000c101904 */
[----:B------:R-:W-:Y:S05]  /*00e0*/  EXIT ;  /* 0x000000000000794d */ /* 0x000fea0003800000 */
.L_x_17:
        /* <DEDUP_REMOVED lines=9> */
.L_x_145:


//--------------------- .text._Z9AX_kernelPfS_PiS_S0_ii --------------------------
	.section	.text._Z9AX_kernelPfS_PiS_S0_ii,"ax",@progbits
	.align	128
        .global         _Z9AX_kernelPfS_PiS_S0_ii
        .type           _Z9AX_kernelPfS_PiS_S0_ii,@function
        .size           _Z9AX_kernelPfS_PiS_S0_ii,(.L_x_146 - _Z9AX_kernelPfS_PiS_S0_ii)
        .other          _Z9AX_kernelPfS_PiS_S0_ii,@"STO_CUDA_ENTRY STV_DEFAULT"
_Z9AX_kernelPfS_PiS_S0_ii:
.text._Z9AX_kernelPfS_PiS_S0_ii:
[----:B------:R-:W-:Y:S01]  /*0000*/  LDC R1, c[0x0][0x37c] ;  /* 0x0000df00ff017b82 */ /* 0x000fe20000000800 */
[----:B------:R-:W0:Y:S01]  /*0010*/  S2R R3, SR_CTAID.X ;  /* 0x0000000000037919 */ /* 0x000e220000002500 */
[----:B------:R-:W0:Y:S01]  /*0020*/  LDCU UR6, c[0x0][0x360] ;  /* 0x00006c00ff0677ac */ /* 0x000e220008000800 */
[----:B------:R-:W0:Y:S01]  /*0030*/  S2R R2, SR_TID.X ;  /* 0x0000000000027919 */ /* 0x000e220000002100 */
[----:B------:R-:W1:Y:S01]  /*0040*/  LDCU UR4, c[0x0][0x3ac] ;  /* 0x00007580ff0477ac */ /* 0x000e620008000800 */
[----:B0-----:R-:W-:-:S05]  /*0050*/  IMAD R4, R3, UR6, R2 ;  /* 0x0000000603047c24 */ /* 0x001fca000f8e0202 */
[----:B-1----:R-:W-:-:S13]  /*0060*/  ISETP.GE.AND P0, PT, R4, UR4, PT ;  /* 0x0000000404007c0c */ /* 0x002fda000bf06270 */
[----:B------:R-:W-:Y:S05]  /*0070*/  @P0 EXIT ;  /* 0x000000000000094d */ /* 0x000fea0003800000 */
[----:B------:R-:W0:Y:S01]  /*0080*/  LDC.64 R6, c[0x0][0x3a0] ;  /* 0x0000e800ff067b82 */ /* 0x000e220000000a00 */
[----:B------:R-:W1:Y:S01]  /*0090*/  LDCU.64 UR8, c[0x0][0x358] ;  /* 0x00006b00ff0877ac */ /* 0x000e620008000a00 */
[----:B------:R-:W-:Y:S01]  /*00a0*/  ISETP.NE.AND P0, PT, R4, RZ, PT ;  /* 0x000000ff0400720c */ /* 0x000fe20003f05270 */
[----:B------:R-:W-:-:S05]  /*00b0*/  HFMA2 R3, -RZ, RZ, 0, 0 ;  /* 0x00000000ff037431 */ /* 0x000fca00000001ff */
[----:B------:R-:W2:Y:S01]  /*00c0*/  LDC R9, c[0x0][0x3a8] ;  /* 0x0000ea00ff097b82 */ /* 0x000ea20000000800 */
[----:B0-----:R-:W-:-:S05]  /*00d0*/  IMAD.WIDE R6, R4, 0x4, R6 ;  /* 0x0000000404067825 */ /* 0x001fca00078e0206 */
[----:B-1----:R0:W5:Y:S04]  /*00e0*/  LDG.E R0, desc[UR8][R6.64] ;  /* 0x0000000806007981 */ /* 0x002168000c1e1900 */
[----:B------:R0:W5:Y:S01]  /*00f0*/  @P0 LDG.E R3, desc[UR8][R6.64+-0x4] ;  /* 0xfffffc0806030981 */ /* 0x000162000c1e1900 */
[----:B--2---:R-:W-:-:S13]  /*0100*/  ISETP.GE.AND P0, PT, R9, 0x1, PT ;  /* 0x000000010900780c */ /* 0x004fda0003f06270 */
[----:B0-----:R-:W-:Y:S05]  /*0110*/  @!P0 BRA `(.L_x_18) ;  /* 0x0000000400d88947 */ /* 0x001fea0003800000 */
[C---:B------:R-:W-:Y:S02]  /*0120*/  ISETP.GE.U32.AND P0, PT, R9.reuse, 0x10, PT ;  /* 0x000000100900780c */ /* 0x040fe40003f06070 */
[----:B------:R-:W-:Y:S02]  /*0130*/  LOP3.LUT R23, R9, 0xf, RZ, 0xc0, !PT ;  /* 0x0000000f09177812 */ /* 0x000fe400078ec0ff */
[----:B------:R-:W-:Y:S02]  /*0140*/  MOV R5, RZ ;  /* 0x000000ff00057202 */ /* 0x000fe40000000f00 */
[----:B------:R-:W-:-:S07]  /*0150*/  ISETP.NE.AND P1, PT, R23, RZ, PT ;  /* 0x000000ff1700720c */ /* 0x000fce0003f25270 */
[----:B------:R-:W-:Y:S06]  /*0160*/  @!P0 BRA `(.L_x_19) ;  /* 0x0000000000b48947 */ /* 0x000fec0003800000 */
[----:B------:R-:W0:Y:S01]  /*0170*/  S2UR UR5, SR_CgaCtaId ;  /* 0x00000000000579c3 */ /* 0x000e220000008800 */
[----:B------:R-:W-:Y:S01]  /*0180*/  UMOV UR4, 0x400 ;  /* 0x0000040000047882 */ /* 0x000fe20000000000 */
[----:B------:R-:W-:Y:S01]  /*0190*/  LOP3.LUT R5, R9, 0x7ffffff0, RZ, 0xc0, !PT ;  /* 0x7ffffff009057812 */ /* 0x000fe200078ec0ff */
[----:B0-----:R-:W-:-:S03]  /*01a0*/  ULEA UR5, UR5, UR4, 0x18 ;  /* 0x0000000405057291 */ /* 0x001fc6000f8ec0ff */
[----:B------:R-:W-:-:S09]  /*01b0*/  UMOV UR4, URZ ;  /* 0x000000ff00047c82 */ /* 0x000fd20008000000 */
.L_x_20:
[----:B0-----:R-:W0:Y:S01]  /*01c0*/  LDC.64 R6, c[0x0][0x380] ;  /* 0x0000e000ff067b82 */ /* 0x001e220000000a00 */
[----:B------:R-:W-:-:S04]  /*01d0*/  IMAD R11, R4, R9, UR4 ;  /* 0x00000004040b7e24 */ /* 0x000fc8000f8e0209 */
[----:B0-----:R-:W-:-:S05]  /*01e0*/  IMAD.WIDE R6, R11, 0x4, R6 ;  /* 0x000000040b067825 */ /* 0x001fca00078e0206 */
        /* <DEDUP_REMOVED lines=16> */
[----:B------:R-:W-:Y:S01]  /*02f0*/  IMAD R10, R2, R9, UR4 ;  /* 0x00000004020a7e24 */ /* 0x000fe2000f8e0209 */
[----:B------:R-:W-:-:S04]  /*0300*/  UIADD3 UR4, UPT, UPT, UR4, 0x10, URZ ;  /* 0x0000001004047890 */ /* 0x000fc8000fffe0ff */
[----:B------:R-:W-:Y:S02]  /*0310*/  LEA R11, R10, UR5, 0x2 ;  /* 0x000000050a0b7c11 */ /* 0x000fe4000f8e10ff */
[----:B------:R-:W-:-:S03]  /*0320*/  ISETP.NE.AND P0, PT, R5, UR4, PT ;  /* 0x0000000405007c0c */ /* 0x000fc6000bf05270 */
[----:B--2---:R0:W-:Y:S04]  /*0330*/  STS [R11], R8 ;  /* 0x000000080b007388 */ /* 0x0041e80000000800 */
[----:B---3--:R0:W-:Y:S04]  /*0340*/  STS [R11+0x4], R12 ;  /* 0x0000040c0b007388 */ /* 0x0081e80000000800 */
[----:B----4-:R0:W-:Y:S04]  /*0350*/  STS [R11+0x8], R14 ;  /* 0x0000080e0b007388 */ /* 0x0101e80000000800 */
[----:B------:R0:W-:Y:S04]  /*0360*/  STS [R11+0xc], R16 ;  /* 0x00000c100b007388 */ /* 0x0001e80000000800 */
        /* <DEDUP_REMOVED lines=11> */
[----:B------:R0:W-:Y:S01]  /*0420*/  STS [R11+0x3c], R25 ;  /* 0x00003c190b007388 */ /* 0x0001e20000000800 */
[----:B------:R-:W-:Y:S05]  /*0430*/  @P0 BRA `(.L_x_20) ;  /* 0xfffffffc00600947 */ /* 0x000fea000383ffff */
.L_x_19:
[----:B------:R-:W-:Y:S05]  /*0440*/  @!P1 BRA `(.L_x_18) ;  /* 0x00000004000c9947 */ /* 0x000fea0003800000 */
[----:B------:R-:W-:Y:S02]  /*0450*/  ISETP.GE.U32.AND P0, PT, R23, 0x8, PT ;  /* 0x000000081700780c */ /* 0x000fe40003f06070 */
[----:B0-----:R-:W-:-:S04]  /*0460*/  LOP3.LUT R13, R9, 0x7, RZ, 0xc0, !PT ;  /* 0x00000007090d7812 */ /* 0x001fc800078ec0ff */
[----:B------:R-:W-:-:S07]  /*0470*/  ISETP.NE.AND P1, PT, R13, RZ, PT ;  /* 0x000000ff0d00720c */ /* 0x000fce0003f25270 */
[----:B------:R-:W-:Y:S06]  /*0480*/  @!P0 BRA `(.L_x_21) ;  /* 0x0000000000648947 */ /* 0x000fec0003800000 */
[----:B------:R-:W0:Y:S01]  /*0490*/  LDC.64 R6, c[0x0][0x380] ;  /* 0x0000e000ff067b82 */ /* 0x000e220000000a00 */
[----:B------:R-:W-:-:S04]  /*04a0*/  IMAD R11, R4, R9, R5 ;  /* 0x00000009040b7224 */ /* 0x000fc800078e0205 */
        /* <DEDUP_REMOVED lines=9> */
[----:B------:R-:W0:Y:S01]  /*0540*/  S2UR UR5, SR_CgaCtaId ;  /* 0x00000000000579c3 */ /* 0x000e220000008800 */
[----:B------:R-:W-:Y:S01]  /*0550*/  UMOV UR4, 0x400 ;  /* 0x0000040000047882 */ /* 0x000fe20000000000 */
[----:B------:R-:W-:Y:S01]  /*0560*/  IMAD R10, R2, R9, R5 ;  /* 0x00000009020a7224 */ /* 0x000fe200078e0205 */
[----:B------:R-:W-:Y:S01]  /*0570*/  IADD3 R5, PT, PT, R5, 0x8, RZ ;  /* 0x0000000805057810 */ /* 0x000fe20007ffe0ff */
[----:B0-----:R-:W-:-:S06]  /*0580*/  ULEA UR4, UR5, UR4, 0x18 ;  /* 0x0000000405047291 */ /* 0x001fcc000f8ec0ff */
[----:B------:R-:W-:-:S05]  /*0590*/  LEA R11, R10, UR4, 0x2 ;  /* 0x000000040a0b7c11 */ /* 0x000fca000f8e10ff */
[----:B--2---:R0:W-:Y:S04]  /*05a0*/  STS [R11], R8 ;  /* 0x000000080b007388 */ /* 0x0041e80000000800 */
[----:B---3--:R0:W-:Y:S04]  /*05b0*/  STS [R11+0x4], R12 ;  /* 0x0000040c0b007388 */ /* 0x0081e80000000800 */
[----:B----4-:R0:W-:Y:S04]  /*05c0*/  STS [R11+0x8], R14 ;  /* 0x0000080e0b007388 */ /* 0x0101e80000000800 */
[----:B------:R0:W-:Y:S04]  /*05d0*/  STS [R11+0xc], R16 ;  /* 0x00000c100b007388 */ /* 0x0001e80000000800 */
[----:B------:R0:W-:Y:S04]  /*05e0*/  STS [R11+0x10], R18 ;  /* 0x000010120b007388 */ /* 0x0001e80000000800 */
[----:B------:R0:W-:Y:S04]  /*05f0*/  STS [R11+0x14], R20 ;  /* 0x000014140b007388 */ /* 0x0001e80000000800 */
[----:B------:R0:W-:Y:S04]  /*0600*/  STS [R11+0x18], R22 ;  /* 0x000018160b007388 */ /* 0x0001e80000000800 */
[----:B------:R0:W-:Y:S02]  /*0610*/  STS [R11+0x1c], R24 ;  /* 0x00001c180b007388 */ /* 0x0001e40000000800 */
.L_x_21:
[----:B------:R-:W-:Y:S05]  /*0620*/  @!P1 BRA `(.L_x_18) ;  /* 0x0000000000949947 */ /* 0x000fea0003800000 */
[----:B------:R-:W-:Y:S02]  /*0630*/  ISETP.GE.U32.AND P0, PT, R13, 0x4, PT ;  /* 0x000000040d00780c */ /* 0x000fe40003f06070 */
[----:B------:R-:W-:-:S04]  /*0640*/  LOP3.LUT R15, R9, 0x3, RZ, 0xc0, !PT ;  /* 0x00000003090f7812 */ /* 0x000fc800078ec0ff */
[----:B------:R-:W-:-:S07]  /*0650*/  ISETP.NE.AND P1, PT, R15, RZ, PT ;  /* 0x000000ff0f00720c */ /* 0x000fce0003f25270 */
[----:B------:R-:W-:Y:S06]  /*0660*/  @!P0 BRA `(.L_x_22) ;  /* 0x0000000000448947 */ /* 0x000fec0003800000 */
[----:B------:R-:W1:Y:S01]  /*0670*/  LDC.64 R6, c[0x0][0x380] ;  /* 0x0000e000ff067b82 */ /* 0x000e620000000a00 */
[----:B0-----:R-:W-:-:S04]  /*0680*/  IMAD R11, R4, R9, R5 ;  /* 0x00000009040b7224 */ /* 0x001fc800078e0205 */
[----:B-1----:R-:W-:-:S05]  /*0690*/  IMAD.WIDE R6, R11, 0x4, R6 ;  /* 0x000000040b067825 */ /* 0x002fca00078e0206 */
[----:B------:R-:W2:Y:S04]  /*06a0*/  LDG.E R8, desc[UR8][R6.64] ;  /* 0x0000000806087981 */ /* 0x000ea8000c1e1900 */
[----:B------:R-:W3:Y:S04]  /*06b0*/  LDG.E R12, desc[UR8][R6.64+0x4] ;  /* 0x00000408060c7981 */ /* 0x000ee8000c1e1900 */
        /* <DEDUP_REMOVED lines=11> */
[----:B------:R1:W-:Y:S02]  /*0770*/  STS [R11+0xc], R16 ;  /* 0x00000c100b007388 */ /* 0x0003e40000000800 */
.L_x_22:
[----:B------:R-:W-:Y:S05]  /*0780*/  @!P1 BRA `(.L_x_18) ;  /* 0x00000000003c9947 */ /* 0x000fea0003800000 */
[----:B------:R-:W2:Y:S01]  /*0790*/  S2UR UR5, SR_CgaCtaId ;  /* 0x00000000000579c3 */ /* 0x000ea20000008800 */
[----:B------:R-:W-:-:S07]  /*07a0*/  UMOV UR4, 0x400 ;  /* 0x0000040000047882 */ /* 0x000fce0000000000 */
[----:B01----:R-:W0:Y:S01]  /*07b0*/  LDC.64 R10, c[0x0][0x380] ;  /* 0x0000e000ff0a7b82 */ /* 0x003e220000000a00 */
[----:B--2---:R-:W-:-:S03]  /*07c0*/  ULEA UR5, UR5, UR4, 0x18 ;  /* 0x0000000405057291 */ /* 0x004fc6000f8ec0ff */
[----:B------:R-:W-:-:S09]  /*07d0*/  UMOV UR4, URZ ;  /* 0x000000ff00047c82 */ /* 0x000fd20008000000 */
.L_x_23:
[----:B------:R-:W-:-:S04]  /*07e0*/  IMAD R7, R4, R9, R5 ;  /* 0x0000000904077224 */ /* 0x000fc800078e0205 */
[----:B0-2---:R-:W-:-:S06]  /*07f0*/  IMAD.WIDE R6, R7, 0x4, R10 ;  /* 0x0000000407067825 */ /* 0x005fcc00078e020a */
[----:B------:R-:W2:Y:S01]  /*0800*/  LDG.E R6, desc[UR8][R6.64] ;  /* 0x0000000806067981 */ /* 0x000ea2000c1e1900 */
[----:B------:R-:W-:Y:S01]  /*0810*/  IMAD R8, R2, R9, R5 ;  /* 0x0000000902087224 */ /* 0x000fe200078e0205 */
[----:B------:R-:W-:Y:S01]  /*0820*/  UIADD3 UR4, UPT, UPT, UR4, 0x1, URZ ;  /* 0x0000000104047890 */ /* 0x000fe2000fffe0ff */
[----:B------:R-:W-:-:S03]  /*0830*/  IADD3 R5, PT, PT, R5, 0x1, RZ ;  /* 0x0000000105057810 */ /* 0x000fc60007ffe0ff */
[----:B------:R-:W-:Y:S02]  /*0840*/  LEA R13, R8, UR5, 0x2 ;  /* 0x00000005080d7c11 */ /* 0x000fe4000f8e10ff */
[----:B------:R-:W-:-:S03]  /*0850*/  ISETP.NE.AND P0, PT, R15, UR4, PT ;  /* 0x000000040f007c0c */ /* 0x000fc6000bf05270 */
[----:B--2---:R2:W-:Y:S10]  /*0860*/  STS [R13], R6 ;  /* 0x000000060d007388 */ /* 0x0045f40000000800 */
[----:B------:R-:W-:Y:S05]  /*0870*/  @P0 BRA `(.L_x_23) ;  /* 0xfffffffc00d80947 */ /* 0x000fea000383ffff */
.L_x_18:
[----:B-----5:R-:W-:-:S13]  /*0880*/  ISETP.GE.AND P0, PT, R3, R0, PT ;  /* 0x000000000300720c */ /* 0x020fda0003f06270 */
[----:B------:R-:W-:Y:S05]  /*0890*/  @P0 EXIT ;  /* 0x000000000000094d */ /* 0x000fea0003800000 */
[----:B------:R-:W3:Y:S01]  /*08a0*/  S2UR UR7, SR_CgaCtaId ;  /* 0x00000000000779c3 */ /* 0x000ee20000008800 */
[----:B------:R-:W4:Y:S01]  /*08b0*/  LDCU.64 UR4, c[0x0][0x380] ;  /* 0x00007000ff0477ac */ /* 0x000f220008000a00 */
[C---:B01----:R-:W-:Y:S01]  /*08c0*/  IMAD R11, R9.reuse, UR6, R2 ;  /* 0x00000006090b7c24 */ /* 0x043fe2000f8e0202 */
[C---:B------:R-:W-:Y:S01]  /*08d0*/  LOP3.LUT R8, R9.reuse, 0x7ffffff0, RZ, 0xc0, !PT ;  /* 0x7ffffff009087812 */ /* 0x040fe200078ec0ff */
[----:B------:R-:W-:Y:S01]  /*08e0*/  IMAD R2, R4, R9, RZ ;  /* 0x0000000904027224 */ /* 0x000fe200078e02ff */
[----:B------:R-:W-:Y:S01]  /*08f0*/  UMOV UR6, 0x400 ;  /* 0x0000040000067882 */ /* 0x000fe20000000000 */
[C---:B------:R-:W-:Y:S02]  /*0900*/  LOP3.LUT R16, R9.reuse, 0xf, RZ, 0xc0, !PT ;  /* 0x0000000f09107812 */ /* 0x040fe400078ec0ff */
[C---:B------:R-:W-:Y:S02]  /*0910*/  LOP3.LUT R18, R9.reuse, 0x7, RZ, 0xc0, !PT ;  /* 0x0000000709127812 */ /* 0x040fe400078ec0ff */
[----:B------:R-:W-:-:S02]  /*0920*/  LOP3.LUT R9, R9, 0x3, RZ, 0xc0, !PT ;  /* 0x0000000309097812 */ /* 0x000fc400078ec0ff */
[----:B------:R-:W-:Y:S01]  /*0930*/  IADD3 R10, PT, PT, -R8, RZ, RZ ;  /* 0x000000ff080a7210 */ /* 0x000fe20007ffe1ff */
[----:B----4-:R-:W-:-:S04]  /*0940*/  UIADD3 UR4, UP0, UPT, UR4, 0x20, URZ ;  /* 0x0000002004047890 */ /* 0x010fc8000ff1e0ff */
[----:B------:R-:W-:Y:S02]  /*0950*/  UIADD3.X UR5, UPT, UPT, URZ, UR5, URZ, UP0, !UPT ;  /* 0x00000005ff057290 */ /* 0x000fe400087fe4ff */
[----:B---3--:R-:W-:-:S06]  /*0960*/  ULEA UR6, UR7, UR6, 0x18 ;  /* 0x0000000607067291 */ /* 0x008fcc000f8ec0ff */
[----:B------:R-:W-:-:S07]  /*0970*/  LEA R11, R11, UR6, 0x2 ;  /* 0x000000060b0b7c11 */ /* 0x000fce000f8e10ff */
.L_x_29:
[----:B0-234-:R-:W0:Y:S08]  /*0980*/  LDC.64 R6, c[0x0][0x398] ;  /* 0x0000e600ff067b82 */ /* 0x01de300000000a00 */
[----:B-1----:R-:W1:Y:S08]  /*0990*/  LDC R13, c[0x0][0x3a8] ;  /* 0x0000ea00ff0d7b82 */ /* 0x002e700000000800 */
[----:B-----5:R-:W2:Y:S01]  /*09a0*/  LDC.64 R4, c[0x0][0x390] ;  /* 0x0000e400ff047b82 */ /* 0x020ea20000000a00 */
[----:B0-----:R-:W-:-:S06]  /*09b0*/  IMAD.WIDE R6, R3, 0x4, R6 ;  /* 0x0000000403067825 */ /* 0x001fcc00078e0206 */
[----:B------:R-:W3:Y:S01]  /*09c0*/  LDG.E R6, desc[UR8][R6.64] ;  /* 0x0000000806067981 */ /* 0x000ee2000c1e1900 */
[----:B-1----:R-:W-:Y:S01]  /*09d0*/  ISETP.GE.AND P1, PT, R13, 0x1, PT ;  /* 0x000000010d00780c */ /* 0x002fe20003f26270 */
[----:B------:R-:W-:Y:S05]  /*09e0*/  WARPSYNC.ALL ;  /* 0x0000000000007948 */ /* 0x000fea0003800000 */
[C---:B--2---:R-:W-:Y:S01]  /*09f0*/  IMAD.WIDE R4, R3.reuse, 0x4, R4 ;  /* 0x0000000403047825 */ /* 0x044fe200078e0204 */
[----:B------:R-:W-:-:S05]  /*0a00*/  IADD3 R3, PT, PT, R3, 0x1, RZ ;  /* 0x0000000103037810 */ /* 0x000fca0007ffe0ff */
[----:B------:R0:W5:Y:S01]  /*0a10*/  LDG.E R4, desc[UR8][R4.64] ;  /* 0x0000000804047981 */ /* 0x000162000c1e1900 */
[----:B------:R-:W-:-:S03]  /*0a20*/  ISETP.NE.AND P0, PT, R3, R0, PT ;  /* 0x000000000300720c */ /* 0x000fc60003f05270 */
[----:B---3--:R0:W-:Y:S01]  /*0a30*/  STS [R11], R6 ;  /* 0x000000060b007388 */ /* 0x0081e20000000800 */
[----:B------:R-:W-:Y:S06]  /*0a40*/  BAR.SYNC.DEFER_BLOCKING 0x0 ;  /* 0x0000000000007b1d */ /* 0x000fec0000010000 */
[----:B------:R-:W-:Y:S05]  /*0a50*/  @!P1 BRA `(.L_x_24) ;  /* 0x0000000800509947 */ /* 0x000fea0003800000 */
[----:B------:R1:W2:Y:S01]  /*0a60*/  LDS R12, [R11] ;  /* 0x000000000b0c7984 */ /* 0x0002a20000000800 */
[----:B------:R-:W-:Y:S01]  /*0a70*/  ISETP.GE.U32.AND P1, PT, R13, 0x10, PT ;  /* 0x000000100d00780c */ /* 0x000fe20003f26070 */
[----:B0-----:R-:W-:Y:S02]  /*0a80*/  HFMA2 R6, -RZ, RZ, 0, 0 ;  /* 0x00000000ff067431 */ /* 0x001fe400000001ff */
[----:B-----5:R-:W-:-:S10]  /*0a90*/  IMAD R13, R4, R13, RZ ;  /* 0x0000000d040d7224 */ /* 0x020fd400078e02ff */
[----:B-1----:R-:W-:Y:S05]  /*0aa0*/  @!P1 BRA `(.L_x_25) ;  /* 0x0000000000f89947 */ /* 0x002fea0003800000 */
[----:B------:R-:W-:Y:S02]  /*0ab0*/  MOV R17, R13 ;  /* 0x0000000d00117202 */ /* 0x000fe40000000f00 */
[----:B------:R-:W-:Y:S02]  /*0ac0*/  MOV R15, R2 ;  /* 0x00000002000f7202 */ /* 0x000fe40000000f00 */
[----:B------:R-:W-:-:S07]  /*0ad0*/  MOV R14, R10 ;  /* 0x0000000a000e7202 */ /* 0x000fce0000000f00 */
.L_x_26:
[----:B------:R-:W-:Y:S01]  /*0ae0*/  MOV R4, UR4 ;  /* 0x0000000400047c02 */ /* 0x000fe20008000f00 */
[----:B------:R-:W-:Y:S01]  /*0af0*/  IMAD.U32 R5, RZ, RZ, UR5 ;  /* 0x00000005ff057e24 */ /* 0x000fe2000f8e00ff */
[----:B-1----:R-:W0:Y:S03]  /*0b00*/  LDC.64 R6, c[0x0][0x388] ;  /* 0x0000e200ff067b82 */ /* 0x002e260000000a00 */
[----:B------:R-:W-:-:S05]  /*0b10*/  IMAD.WIDE R4, R17, 0x4, R4 ;  /* 0x0000000411047825 */ /* 0x000fca00078e0204 */
[----:B------:R-:W2:Y:S01]  /*0b20*/  LDG.E R19, desc[UR8][R4.64+-0x20] ;  /* 0xffffe00804137981 */ /* 0x000ea2000c1e1900 */
[----:B0-----:R-:W-:-:S04]  /*0b30*/  IMAD.WIDE R6, R15, 0x4, R6 ;  /* 0x000000040f067825 */ /* 0x001fc800078e0206 */
[----:B--2---:R-:W-:-:S05]  /*0b40*/  FMUL R19, R12, R19 ;  /* 0x000000130c137220 */ /* 0x004fca0000400000 */
[----:B------:R0:W-:Y:S04]  /*0b50*/  REDG.E.ADD.F32.FTZ.RN.STRONG.GPU desc[UR8][R6.64], R19 ;  /* 0x00000013060079a6 */ /* 0x0001e8000c12f308 */
[----:B------:R-:W2:Y:S02]  /*0b60*/  LDG.E R21, desc[UR8][R4.64+-0x1c] ;  /* 0xffffe40804157981 */ /* 0x000ea4000c1e1900 */
[----:B--2---:R-:W-:-:S05]  /*0b70*/  FMUL R21, R12, R21 ;  /* 0x000000150c157220 */ /* 0x004fca0000400000 */
[----:B------:R1:W-:Y:S04]  /*0b80*/  REDG.E.ADD.F32.FTZ.RN.STRONG.GPU desc[UR8][R6.64+0x4], R21 ;  /* 0x00000415060079a6 */ /* 0x0003e8000c12f308 */
[----:B------:R-:W2:Y:S02]  /*0b90*/  LDG.E R23, desc[UR8][R4.64+-0x18] ;  /* 0xffffe80804177981 */ /* 0x000ea4000c1e1900 */
[----:B--2---:R-:W-:-:S05]  /*0ba0*/  FMUL R23, R12, R23 ;  /* 0x000000170c177220 */ /* 0x004fca0000400000 */
[----:B------:R2:W-:Y:S04]  /*0bb0*/  REDG.E.ADD.F32.FTZ.RN.STRONG.GPU desc[UR8][R6.64+0x8], R23 ;  /* 0x00000817060079a6 */ /* 0x0005e8000c12f308 */
[----:B------:R-:W3:Y:S02]  /*0bc0*/  LDG.E R25, desc[UR8][R4.64+-0x14] ;  /* 0xffffec0804197981 */ /* 0x000ee4000c1e1900 */
[----:B---3--:R-:W-:-:S05]  /*0bd0*/  FMUL R25, R12, R25 ;  /* 0x000000190c197220 */ /* 0x008fca0000400000 */
[----:B------:R3:W-:Y:S04]  /*0be0*/  REDG.E.ADD.F32.FTZ.RN.STRONG.GPU desc[UR8][R6.64+0xc], R25 ;  /* 0x00000c19060079a6 */ /* 0x0007e8000c12f308 */
[----:B------:R-:W4:Y:S02]  /*0bf0*/  LDG.E R27, desc[UR8][R4.64+-0x10] ;  /* 0xfffff008041b7981 */ /* 0x000f24000c1e1900 */
[----:B----4-:R-:W-:-:S05]  /*0c00*/  FMUL R27, R12, R27 ;  /* 0x0000001b0c1b7220 */ /* 0x010fca0000400000 */
[----:B------:R4:W-:Y:S04]  /*0c10*/  REDG.E.ADD.F32.FTZ.RN.STRONG.GPU desc[UR8][R6.64+0x10], R27 ;  /* 0x0000101b060079a6 */ /* 0x0009e8000c12f308 */
[----:B0-----:R-:W5:Y:S02]  /*0c20*/  LDG.E R19, desc[UR8][R4.64+-0xc] ;  /* 0xfffff40804137981 */ /* 0x001f64000c1e1900 */
[----:B-----5:R-:W-:-:S05]  /*0c30*/  FMUL R19, R12, R19 ;  /* 0x000000130c137220 */ /* 0x020fca0000400000 */
[----:B------:R0:W-:Y:S04]  /*0c40*/  REDG.E.ADD.F32.FTZ.RN.STRONG.GPU desc[UR8][R6.64+0x14], R19 ;  /* 0x00001413060079a6 */ /* 0x0001e8000c12f308 */
[----:B-1----:R-:W5:Y:S02]  /*0c50*/  LDG.E R21, desc[UR8][R4.64+-0x8] ;  /* 0xfffff80804157981 */ /* 0x002f64000c1e1900 */
[----:B-----5:R-:W-:-:S05]  /*0c60*/  FMUL R21, R12, R21 ;  /* 0x000000150c157220 */ /* 0x020fca0000400000 */
[----:B------:R1:W-:Y:S04]  /*0c70*/  REDG.E.ADD.F32.FTZ.RN.STRONG.GPU desc[UR8][R6.64+0x18], R21 ;  /* 0x00001815060079a6 */ /* 0x0003e8000c12f308 */
[----:B--2---:R-:W2:Y:S02]  /*0c80*/  LDG.E R23, desc[UR8][R4.64+-0x4] ;  /* 0xfffffc0804177981 */ /* 0x004ea4000c1e1900 */
[----:B--2---:R-:W-:-:S05]  /*0c90*/  FMUL R23, R12, R23 ;  /* 0x000000170c177220 */ /* 0x004fca0000400000 */
[----:B------:R2:W-:Y:S04]  /*0ca0*/  REDG.E.ADD.F32.FTZ.RN.STRONG.GPU desc[UR8][R6.64+0x1c], R23 ;  /* 0x00001c17060079a6 */ /* 0x0005e8000c12f308 */
[----:B---3--:R-:W3:Y:S02]  /*0cb0*/  LDG.E R25, desc[UR8][R4.64] ;  /* 0x0000000804197981 */ /* 0x008ee4000c1e1900 */
[----:B---3--:R-:W-:-:S05]  /*0cc0*/  FMUL R25, R12, R25 ;  /* 0x000000190c197220 */ /* 0x008fca0000400000 */
[----:B------:R3:W-:Y:S04]  /*0cd0*/  REDG.E.ADD.F32.FTZ.RN.STRONG.GPU desc[UR8][R6.64+0x20], R25 ;  /* 0x00002019060079a6 */ /* 0x0007e8000c12f308 */
[----:B----4-:R-:W4:Y:S02]  /*0ce0*/  LDG.E R27, desc[UR8][R4.64+0x4] ;  /* 0x00000408041b7981 */ /* 0x010f24000c1e1900 */
        /* <DEDUP_REMOVED lines=11> */
[----:B---3--:R-:W2:Y:S02]  /*0da0*/  LDG.E R25, desc[UR8][R4.64+0x14] ;  /* 0x0000140804197981 */ /* 0x008ea4000c1e1900 */
[----:B--2---:R-:W-:-:S05]  /*0db0*/  FMUL R25, R12, R25 ;  /* 0x000000190c197220 */ /* 0x004fca0000400000 */
[----:B------:R1:W-:Y:S04]  /*0dc0*/  REDG.E.ADD.F32.FTZ.RN.STRONG.GPU desc[UR8][R6.64+0x34], R25 ;  /* 0x00003419060079a6 */ /* 0x0003e8000c12f308 */
[----:B----4-:R-:W2:Y:S01]  /*0dd0*/  LDG.E R27, desc[UR8][R4.64+0x18] ;  /* 0x00001808041b7981 */ /* 0x010ea2000c1e1900 */
[----:B------:R-:W-:Y:S01]  /*0de0*/  IADD3 R14, PT, PT, R14, 0x10, RZ ;  /* 0x000000100e0e7810 */ /* 0x000fe20007ffe0ff */
[----:B--2---:R-:W-:-:S05]  /*0df0*/  FMUL R27, R12, R27 ;  /* 0x0000001b0c1b7220 */ /* 0x004fca0000400000 */
[----:B------:R1:W-:Y:S04]  /*0e00*/  REDG.E.ADD.F32.FTZ.RN.STRONG.GPU desc[UR8][R6.64+0x38], R27 ;  /* 0x0000381b060079a6 */ /* 0x0003e8000c12f308 */
[----:B0-----:R-:W2:Y:S01]  /*0e10*/  LDG.E R19, desc[UR8][R4.64+0x1c] ;  /* 0x00001c0804137981 */ /* 0x001ea2000c1e1900 */
[----:B------:R-:W-:Y:S02]  /*0e20*/  ISETP.NE.AND P1, PT, R14, RZ, PT ;  /* 0x000000ff0e00720c */ /* 0x000fe40003f25270 */
[----:B------:R-:W-:Y:S02]  /*0e30*/  IADD3 R15, PT, PT, R15, 0x10, RZ ;  /* 0x000000100f0f7810 */ /* 0x000fe40007ffe0ff */
[----:B------:R-:W-:Y:S01]  /*0e40*/  IADD3 R17, PT, PT, R17, 0x10, RZ ;  /* 0x0000001011117810 */ /* 0x000fe20007ffe0ff */
[----:B--2---:R-:W-:-:S05]  /*0e50*/  FMUL R19, R12, R19 ;  /* 0x000000130c137220 */ /* 0x004fca0000400000 */
[----:B------:R1:W-:Y:S03]  /*0e60*/  REDG.E.ADD.F32.FTZ.RN.STRONG.GPU desc[UR8][R6.64+0x3c], R19 ;  /* 0x00003c13060079a6 */ /* 0x0003e6000c12f308 */
[----:B------:R-:W-:Y:S05]  /*0e70*/  @P1 BRA `(.L_x_26) ;  /* 0xfffffffc00181947 */ /* 0x000fea000383ffff */
[----:B-1----:R-:W-:-:S07]  /*0e80*/  MOV R6, R8 ;  /* 0x0000000800067202 */ /* 0x002fce0000000f00 */
.L_x_25:
[----:B------:R-:W-:-:S13]  /*0e90*/  ISETP.NE.AND P1, PT, R16, RZ, PT ;  /* 0x000000ff1000720c */ /* 0x000fda0003f25270 */
[----:B------:R-:W-:Y:S05]  /*0ea0*/  @!P1 BRA `(.L_x_24) ;  /* 0x00000004003c9947 */ /* 0x000fea0003800000 */
[----:B------:R-:W-:Y:S02]  /*0eb0*/  IADD3 R4, PT, PT, R16, -0x1, RZ ;  /* 0xffffffff10047810 */ /* 0x000fe40007ffe0ff */
[----:B------:R-:W-:Y:S02]  /*0ec0*/  ISETP.NE.AND P2, PT, R18, RZ, PT ;  /* 0x000000ff1200720c */ /* 0x000fe40003f45270 */
[----:B------:R-:W-:-:S13]  /*0ed0*/  ISETP.GE.U32.AND P1, PT, R4, 0x7, PT ;  /* 0x000000070400780c */ /* 0x000fda0003f26070 */
[----:B------:R-:W-:Y:S05]  /*0ee0*/  @!P1 BRA `(.L_x_27) ;  /* 0x00000000007c9947 */ /* 0x000fea0003800000 */
[----:B------:R-:W0:Y:S01]  /*0ef0*/  LDC.64 R4, c[0x0][0x380] ;  /* 0x0000e000ff047b82 */ /* 0x000e220000000a00 */
[----:B------:R-:W-:-:S07]  /*0f00*/  IADD3 R7, PT, PT, R13, R6, RZ ;  /* 0x000000060d077210 */ /* 0x000fce0007ffe0ff */
[----:B------:R-:W1:Y:S01]  /*0f10*/  LDC.64 R14, c[0x0][0x388] ;  /* 0x0000e200ff0e7b82 */ /* 0x000e620000000a00 */
[----:B0-----:R-:W-:-:S05]  /*0f20*/  IMAD.WIDE R4, R7, 0x4, R4 ;  /* 0x0000000407047825 */ /* 0x001fca00078e0204 */
[----:B------:R-:W2:Y:S01]  /*0f30*/  LDG.E R17, desc[UR8][R4.64] ;  /* 0x0000000804117981 */ /* 0x000ea2000c1e1900 */
[----:B------:R-:W-:-:S04]  /*0f40*/  IMAD.IADD R7, R2, 0x1, R6 ;  /* 0x0000000102077824 */ /* 0x000fc800078e0206 */
[----:B-1----:R-:W-:-:S04]  /*0f50*/  IMAD.WIDE R14, R7, 0x4, R14 ;  /* 0x00000004070e7825 */ /* 0x002fc800078e020e */
        /* <DEDUP_REMOVED lines=14> */
[----:B0-----:R-:W4:Y:S02]  /*1040*/  LDG.E R17, desc[UR8][R4.64+0x14] ;  /* 0x0000140804117981 */ /* 0x001f24000c1e1900 */
[----:B----4-:R-:W-:-:S05]  /*1050*/  FMUL R17, R12, R17 ;  /* 0x000000110c117220 */ /* 0x010fca0000400000 */
[----:B------:R3:W-:Y:S04]  /*1060*/  REDG.E.ADD.F32.FTZ.RN.STRONG.GPU desc[UR8][R14.64+0x14], R17 ;  /* 0x000014110e0079a6 */ /* 0x0007e8000c12f308 */
[----:B-1----:R-:W4:Y:S02]  /*1070*/  LDG.E R7, desc[UR8][R4.64+0x18] ;  /* 0x0000180804077981 */ /* 0x002f24000c1e1900 */
[----:B----4-:R-:W-:-:S05]  /*1080*/  FMUL R7, R12, R7 ;  /* 0x000000070c077220 */ /* 0x010fca0000400000 */
[----:B------:R3:W-:Y:S04]  /*1090*/  REDG.E.ADD.F32.FTZ.RN.STRONG.GPU desc[UR8][R14.64+0x18], R7 ;  /* 0x000018070e0079a6 */ /* 0x0007e8000c12f308 */
[----:B--2---:R-:W2:Y:S02]  /*10a0*/  LDG.E R19, desc[UR8][R4.64+0x1c] ;  /* 0x00001c0804137981 */ /* 0x004ea4000c1e1900 */
[----:B--2---:R-:W-:-:S05]  /*10b0*/  FMUL R19, R12, R19 ;  /* 0x000000130c137220 */ /* 0x004fca0000400000 */
[----:B------:R3:W-:Y:S01]  /*10c0*/  REDG.E.ADD.F32.FTZ.RN.STRONG.GPU desc[UR8][R14.64+0x1c], R19 ;  /* 0x00001c130e0079a6 */ /* 0x0007e2000c12f308 */
[----:B------:R-:W-:-:S07]  /*10d0*/  IADD3 R6, PT, PT, R6, 0x8, RZ ;  /* 0x0000000806067810 */ /* 0x000fce0007ffe0ff */
.L_x_27:
[----:B------:R-:W-:Y:S05]  /*10e0*/  @!P2 BRA `(.L_x_24) ;  /* 0x0000000000aca947 */ /* 0x000fea0003800000 */
[----:B------:R-:W-:Y:S02]  /*10f0*/  IADD3 R4, PT, PT, R18, -0x1, RZ ;  /* 0xffffffff12047810 */ /* 0x000fe40007ffe0ff */
[----:B------:R-:W-:Y:S02]  /*1100*/  ISETP.NE.AND P2, PT, R9, RZ, PT ;  /* 0x000000ff0900720c */ /* 0x000fe40003f45270 */
[----:B------:R-:W-:-:S13]  /*1110*/  ISETP.GE.U32.AND P1, PT, R4, 0x3, PT ;  /* 0x000000030400780c */ /* 0x000fda0003f26070 */
[----:B------:R-:W-:Y:S05]  /*1120*/  @!P1 BRA `(.L_x_28) ;  /* 0x00000000004c9947 */ /* 0x000fea0003800000 */
[----:B------:R-:W0:Y:S01]  /*1130*/  LDC.64 R4, c[0x0][0x380] ;  /* 0x0000e000ff047b82 */ /* 0x000e220000000a00 */
[----:B---3--:R-:W-:-:S07]  /*1140*/  IADD3 R7, PT, PT, R13, R6, RZ ;  /* 0x000000060d077210 */ /* 0x008fce0007ffe0ff */
[----:B------:R-:W1:Y:S01]  /*1150*/  LDC.64 R14, c[0x0][0x388] ;  /* 0x0000e200ff0e7b82 */ /* 0x000e620000000a00 */
[----:B0-----:R-:W-:-:S05]  /*1160*/  IMAD.WIDE R4, R7, 0x4, R4 ;  /* 0x0000000407047825 */ /* 0x001fca00078e0204 */
[----:B------:R-:W2:Y:S01]  /*1170*/  LDG.E R7, desc[UR8][R4.64] ;  /* 0x0000000804077981 */ /* 0x000ea2000c1e1900 */
[----:B------:R-:W-:-:S05]  /*1180*/  IADD3 R17, PT, PT, R2, R6, RZ ;  /* 0x0000000602117210 */ /* 0x000fca0007ffe0ff */
        /* <DEDUP_REMOVED lines=9> */
[----:B------:R-:W2:Y:S02]  /*1220*/  LDG.E R21, desc[UR8][R4.64+0xc] ;  /* 0x00000c0804157981 */ /* 0x000ea4000c1e1900 */
[----:B--2---:R-:W-:-:S05]  /*1230*/  FMUL R21, R12, R21 ;  /* 0x000000150c157220 */ /* 0x004fca0000400000 */
[----:B------:R0:W-:Y:S01]  /*1240*/  REDG.E.ADD.F32.FTZ.RN.STRONG.GPU desc[UR8][R14.64+0xc], R21 ;  /* 0x00000c150e0079a6 */ /* 0x0001e2000c12f308 */
[----:B------:R-:W-:-:S07]  /*1250*/  IADD3 R6, PT, PT, R6, 0x4, RZ ;  /* 0x0000000406067810 */ /* 0x000fce0007ffe0ff */
.L_x_28:
[----:B------:R-:W-:Y:S05]  /*1260*/  @!P2 BRA `(.L_x_24) ;  /* 0x00000000004ca947 */ /* 0x000fea0003800000 */
[----:B------:R-:W1:Y:S01]  /*1270*/  LDC.64 R4, c[0x0][0x380] ;  /* 0x0000e000ff047b82 */ /* 0x000e620000000a00 */
[----:B------:R-:W-:-:S07]  /*1280*/  IADD3 R13, PT, PT, R13, R6, RZ ;  /* 0x000000060d0d7210 */ /* 0x000fce0007ffe0ff */
[----:B0--3--:R-:W0:Y:S01]  /*1290*/  LDC.64 R14, c[0x0][0x388] ;  /* 0x0000e200ff0e7b82 */ /* 0x009e220000000a00 */
[----:B-1----:R-:W-:-:S05]  /*12a0*/  IMAD.WIDE R4, R13, 0x4, R4 ;  /* 0x000000040d047825 */ /* 0x002fca00078e0204 */
[----:B------:R-:W2:Y:S01]  /*12b0*/  LDG.E R13, desc[UR8][R4.64] ;  /* 0x00000008040d7981 */ /* 0x000ea2000c1e1900 */
[----:B------:R-:W-:Y:S02]  /*12c0*/  ISETP.NE.AND P1, PT, R9, 0x1, PT ;  /* 0x000000010900780c */ /* 0x000fe40003f25270 */
[----:B------:R-:W-:-:S05]  /*12d0*/  IADD3 R7, PT, PT, R2, R6, RZ ;  /* 0x0000000602077210 */ /* 0x000fca0007ffe0ff */
[----:B0-----:R-:W-:-:S04]  /*12e0*/  IMAD.WIDE R14, R7, 0x4, R14 ;  /* 0x00000004070e7825 */ /* 0x001fc800078e020e */
[----:B--2---:R-:W-:-:S05]  /*12f0*/  FMUL R13, R12, R13 ;  /* 0x0000000d0c0d7220 */ /* 0x004fca0000400000 */
[----:B------:R1:W-:Y:S01]  /*1300*/  REDG.E.ADD.F32.FTZ.RN.STRONG.GPU desc[UR8][R14.64], R13 ;  /* 0x0000000d0e0079a6 */ /* 0x0003e2000c12f308 */
[----:B------:R-:W-:Y:S05]  /*1310*/  @!P1 BRA `(.L_x_24) ;  /* 0x0000000000209947 */ /* 0x000fea0003800000 */
[----:B------:R-:W2:Y:S01]  /*1320*/  LDG.E R7, desc[UR8][R4.64+0x4] ;  /* 0x0000040804077981 */ /* 0x000ea2000c1e1900 */
[----:B------:R-:W-:Y:S01]  /*1330*/  ISETP.NE.AND P1, PT, R9, 0x2, PT ;  /* 0x000000020900780c */ /* 0x000fe20003f25270 */
[----:B--2---:R-:W-:-:S05]  /*1340*/  FMUL R7, R12, R7 ;  /* 0x000000070c077220 */ /* 0x004fca0000400000 */
[----:B------:R4:W-:Y:S07]  /*1350*/  REDG.E.ADD.F32.FTZ.RN.STRONG.GPU desc[UR8][R14.64+0x4], R7 ;  /* 0x000004070e0079a6 */ /* 0x0009ee000c12f308 */
[----:B------:R-:W-:Y:S05]  /*1360*/  @!P1 BRA `(.L_x_24) ;  /* 0x00000000000c9947 */ /* 0x000fea0003800000 */
[----:B------:R-:W4:Y:S02]  /*1370*/  LDG.E R5, desc[UR8][R4.64+0x8] ;  /* 0x0000080804057981 */ /* 0x000f24000c1e1900 */
[----:B----4-:R-:W-:-:S05]  /*1380*/  FMUL R7, R12, R5 ;  /* 0x000000050c077220 */ /* 0x010fca0000400000 */
[----:B------:R0:W-:Y:S02]  /*1390*/  REDG.E.ADD.F32.FTZ.RN.STRONG.GPU desc[UR8][R14.64+0x8], R7 ;  /* 0x000008070e0079a6 */ /* 0x0001e4000c12f308 */
.L_x_24:
[----:B------:R-:W-:Y:S06]  /*13a0*/  BAR.SYNC.DEFER_BLOCKING 0x0 ;  /* 0x0000000000007b1d */ /* 0x000fec0000010000 */
[----:B------:R-:W-:Y:S05]  /*13b0*/  @P0 BRA `(.L_x_29) ;  /* 0xfffffff400700947 */ /* 0x000fea000383ffff */
[----:B------:R-:W-:Y:S05]  /*13c0*/  EXIT ;  /* 0x000000000000794d */ /* 0x000fea0003800000 */
.L_x_30:
        /* <DEDUP_REMOVED lines=11> */
.L_x_146:


//--------------------- .text._Z24edgeNormalization_kernelPiPfS_ii --------------------------
	.section	.text._Z24edgeNormalization_kernelPiPfS_ii,"ax",@progbits
	.align	128
        .global         _Z24edgeNormalization_kernelPiPfS_ii
        .type           _Z24edgeNormalization_kernelPiPfS_ii,@function
        .size           _Z24edgeNormalization_kernelPiPfS_ii,(.L_x_143 - _Z24edgeNormalization_kernelPiPfS_ii)
        .other          _Z24edgeNormalization_kernelPiPfS_ii,@"STO_CUDA_ENTRY STV_DEFAULT"
_Z24edgeNormalization_kernelPiPfS_ii:
.text._Z24edgeNormalization_kernelPiPfS_ii:
[----:B------:R-:W-:Y:S01]  /*0000*/  LDC R1, c[0x0][0x37c] ;  /* 0x0000df00ff017b82 */ /* 0x000fe20000000800 */
[----:B------:R-:W0:Y:S07]  /*0010*/  S2R R0, SR_TID.X ;  /* 0x0000000000007919 */ /* 0x000e2e0000002100 */
[----:B------:R-:W0:Y:S08]  /*0020*/  S2UR UR4, SR_CTAID.X ;  /* 0x00000000000479c3 */ /* 0x000e300000002500 */
[----:B------:R-:W0:Y:S08]  /*0030*/  LDC R13, c[0x0][0x360] ;  /* 0x0000d800ff0d7b82 */ /* 0x000e300000000800 */
[----:B------:R-:W1:Y:S01]  /*0040*/  LDC.64 R2, c[0x0][0x398] ;  /* 0x0000e600ff027b82 */ /* 0x000e620000000a00 */
[----:B0-----:R-:W-:Y:S01]  /*0050*/  IMAD R13, R13, UR4, R0 ;  /* 0x000000040d0d7c24 */ /* 0x001fe2000f8e0200 */
[----:B-1----:R-:W-:-:S04]  /*0060*/  ISETP.GE.AND P0, PT, R3, 0x1, PT ;  /* 0x000000010300780c */ /* 0x002fc80003f06270 */
[----:B------:R-:W-:-:S13]  /*0070*/  ISETP.GE.OR P0, PT, R13, R2, !P0 ;  /* 0x000000020d00720c */ /* 0x000fda0004706670 */
[----:B------:R-:W-:Y:S05]  /*0080*/  @P0 EXIT ;  /* 0x000000000000094d */ /* 0x000fea0003800000 */
[----:B------:R-:W0:Y:S01]  /*0090*/  LDC.64 R4, c[0x0][0x390] ;  /* 0x0000e400ff047b82 */ /* 0x000e220000000a00 */
[C---:B------:R-:W-:Y:S01]  /*00a0*/  ISETP.GE.U32.AND P0, PT, R3.reuse, 0x4, PT ;  /* 0x000000040300780c */ /* 0x040fe20003f06070 */
[----:B------:R-:W1:Y:S01]  /*00b0*/  LDCU.64 UR12, c[0x0][0x358] ;  /* 0x00006b00ff0c77ac */ /* 0x000e620008000a00 */
[----:B------:R-:W-:Y:S01]  /*00c0*/  LOP3.LUT R20, R3, 0x3, RZ, 0xc0, !PT ;  /* 0x0000000303147812 */ /* 0x000fe200078ec0ff */
[----:B------:R-:W-:Y:S02]  /*00d0*/  IMAD.MOV.U32 R12, RZ, RZ, RZ ;  /* 0x000000ffff0c7224 */ /* 0x000fe400078e00ff */
[----:B0-----:R-:W-:-:S04]  /*00e0*/  IMAD.WIDE R4, R13, 0x4, R4 ;  /* 0x000000040d047825 */ /* 0x001fc800078e0204 */
[----:B------:R-:W-:-:S04]  /*00f0*/  IMAD R13, R13, R3, RZ ;  /* 0x000000030d0d7224 */ /* 0x000fc800078e02ff */
[----:B-1----:R-:W-:Y:S05]  /*0100*/  @!P0 BRA `(.L_x_31) ;  /* 0x0000001000788947 */ /* 0x002fea0003800000 */
[----:B------:R-:W0:Y:S01]  /*0110*/  LDCU.64 UR4, c[0x0][0x390] ;  /* 0x00007200ff0477ac */ /* 0x000e220008000a00 */
[----:B------:R-:W-:Y:S01]  /*0120*/  LOP3.LUT R12, R3, 0x7ffffffc, RZ, 0xc0, !PT ;  /* 0x7ffffffc030c7812 */ /* 0x000fe200078ec0ff */
[----:B------:R-:W-:Y:S01]  /*0130*/  IMAD.MOV.U32 R14, RZ, RZ, R13 ;  /* 0x000000ffff0e7224 */ /* 0x000fe200078e000d */
[----:B------:R-:W1:Y:S02]  /*0140*/  LDCU.128 UR8, c[0x0][0x380] ;  /* 0x00007000ff0877ac */ /* 0x000e640008000c00 */
[----:B------:R-:W-:Y:S01]  /*0150*/  IADD3 R15, PT, PT, -R12, RZ, RZ ;  /* 0x000000ff0c0f7210 */ /* 0x000fe20007ffe1ff */
[----:B0-----:R-:W-:-:S04]  /*0160*/  UIADD3 UR4, UP2, UPT, UR4, 0x8, URZ ;  /* 0x0000000804047890 */ /* 0x001fc8000ff5e0ff */
[----:B------:R-:W-:Y:S02]  /*0170*/  UIADD3.X UR5, UPT, UPT, URZ, UR5, URZ, UP2, !UPT ;  /* 0x00000005ff057290 */ /* 0x000fe400097fe4ff */
[----:B-1----:R-:W-:Y:S01]  /*0180*/  UIADD3 UR8, UP0, UPT, UR8, 0x8, URZ ;  /* 0x0000000808087890 */ /* 0x002fe2000ff1e0ff */
[----:B------:R-:W-:Y:S01]  /*0190*/  IMAD.U32 R8, RZ, RZ, UR4 ;  /* 0x00000004ff087e24 */ /* 0x000fe2000f8e00ff */
[----:B------:R-:W-:Y:S02]  /*01a0*/  UIADD3 UR6, UP1, UPT, UR10, 0x8, URZ ;  /* 0x000000080a067890 */ /* 0x000fe4000ff3e0ff */
[----:B------:R-:W-:Y:S01]  /*01b0*/  IMAD.U32 R9, RZ, RZ, UR5 ;  /* 0x00000005ff097e24 */ /* 0x000fe2000f8e00ff */
[----:B------:R-:W-:Y:S02]  /*01c0*/  UIADD3.X UR9, UPT, UPT, URZ, UR9, URZ, UP0, !UPT ;  /* 0x00000009ff097290 */ /* 0x000fe400087fe4ff */
[----:B------:R-:W-:-:S12]  /*01d0*/  UIADD3.X UR7, UPT, UPT, URZ, UR11, URZ, UP1, !UPT ;  /* 0x0000000bff077290 */ /* 0x000fd80008ffe4ff */
.L_x_84:
[----:B------:R-:W-:Y:S01]  /*01e0*/  MOV R10, UR8 ;  /* 0x00000008000a7c02 */ /* 0x000fe20008000f00 */
[----:B------:R-:W-:-:S04]  /*01f0*/  IMAD.U32 R11, RZ, RZ, UR9 ;  /* 0x00000009ff0b7e24 */ /* 0x000fc8000f8e00ff */
[----:B------:R-:W-:-:S05]  /*0200*/  IMAD.WIDE R10, R14, 0x4, R10 ;  /* 0x000000040e0a7825 */ /* 0x000fca00078e020a */
[----:B--2---:R-:W2:Y:S01]  /*0210*/  LDG.E R0, desc[UR12][R10.64+-0x8] ;  /* 0xfffff80c0a007981 */ /* 0x004ea2000c1e1900 */
[----:B------:R-:W-:Y:S01]  /*0220*/  VIADD R15, R15, 0x4 ;  /* 0x000000040f0f7836 */ /* 0x000fe20000000000 */
[----:B01-3--:R-:W-:Y:S01]  /*0230*/  MOV R6, UR6 ;  /* 0x0000000600067c02 */ /* 0x00bfe20008000f00 */
[----:B------:R-:W-:Y:S01]  /*0240*/  IMAD.U32 R7, RZ, RZ, UR7 ;  /* 0x00000007ff077e24 */ /* 0x000fe2000f8e00ff */
[----:B------:R-:W-:Y:S02]  /*0250*/  BSSY.RECONVERGENT B2, `(.L_x_32) ;  /* 0x0000041000027945 */ /* 0x000fe40003800200 */
[----:B------:R-:W-:Y:S01]  /*0260*/  ISETP.NE.AND P2, PT, R15, RZ, PT ;  /* 0x000000ff0f00720c */ /* 0x000fe20003f45270 */
[----:B------:R-:W-:Y:S01]  /*0270*/  IMAD.WIDE R6, R14, 0x4, R6 ;  /* 0x000000040e067825 */ /* 0x000fe200078e0206 */
[----:B--2---:R-:W-:-:S13]  /*0280*/  ISETP.NE.AND P0, PT, R0, 0x1, PT ;  /* 0x000000010000780c */ /* 0x004fda0003f05270 */
[----:B------:R-:W-:Y:S05]  /*0290*/  @P0 BRA `(.L_x_33) ;  /* 0x0000000000f00947 */ /* 0x000fea0003800000 */
[----:B------:R-:W2:Y:S01]  /*02a0*/  LDG.E R0, desc[UR12][R4.64] ;  /* 0x0000000c04007981 */ /* 0x000ea2000c1e1900 */
[----:B------:R-:W-:Y:S01]  /*02b0*/  BSSY.RECONVERGENT B0, `(.L_x_34) ;  /* 0x000000e000007945 */ /* 0x000fe20003800200 */
[----:B--2---:R-:W-:-:S04]  /*02c0*/  I2FP.F32.S32 R0, R0 ;  /* 0x0000000000007245 */ /* 0x004fc80000201400 */
[----:B------:R0:W1:Y:S01]  /*02d0*/  MUFU.RSQ R3, R0 ;  /* 0x0000000000037308 */ /* 0x0000620000001400 */
[----:B------:R-:W-:-:S05]  /*02e0*/  VIADD R2, R0, 0xf3000000 ;  /* 0xf300000000027836 */ /* 0x000fca0000000000 */
[----:B------:R-:W-:-:S13]  /*02f0*/  ISETP.GT.U32.AND P0, PT, R2, 0x727fffff, PT ;  /* 0x727fffff0200780c */ /* 0x000fda0003f04070 */
[----:B01----:R-:W-:Y:S05]  /*0300*/  @!P0 BRA `(.L_x_35) ;  /* 0x0000000000108947 */ /* 0x003fea0003800000 */
[----:B------:R-:W-:-:S07]  /*0310*/  MOV R2, 0x330 ;  /* 0x0000033000027802 */ /* 0x000fce0000000f00 */
[----:B------:R-:W-:Y:S05]  /*0320*/  CALL.REL.NOINC `($__internal_1_$__cuda_sm20_sqrt_rn_f32_slowpath) ;  /* 0x00000020003c7944 */ /* 0x000fea0003c00000 */
[----:B------:R-:W-:Y:S01]  /*0330*/  MOV R0, R17 ;  /* 0x0000001100007202 */ /* 0x000fe20000000f00 */
[----:B------:R-:W-:Y:S06]  /*0340*/  BRA `(.L_x_36) ;  /* 0x0000000000107947 */ /* 0x000fec0003800000 */
.L_x_35:
[----:B------:R-:W-:Y:S01]  /*0350*/  FMUL.FTZ R17, R0, R3 ;  /* 0x0000000300117220 */ /* 0x000fe20000410000 */
[----:B------:R-:W-:-:S03]  /*0360*/  FMUL.FTZ R3, R3, 0.5 ;  /* 0x3f00000003037820 */ /* 0x000fc60000410000 */
[----:B------:R-:W-:-:S04]  /*0370*/  FFMA R0, -R17, R17, R0 ;  /* 0x0000001111007223 */ /* 0x000fc80000000100 */
[----:B------:R-:W-:-:S07]  /*0380*/  FFMA R0, R0, R3, R17 ;  /* 0x0000000300007223 */ /* 0x000fce0000000011 */
.L_x_36:
[----:B------:R-:W-:Y:S05]  /*0390*/  BSYNC.RECONVERGENT B0 ;  /* 0x0000000000007941 */ /* 0x000fea0003800200 */
.L_x_34:
[----:B------:R-:W-:Y:S01]  /*03a0*/  VIADD R2, R0, 0x1800000 ;  /* 0x0180000000027836 */ /* 0x000fe20000000000 */
[----:B------:R-:W-:Y:S04]  /*03b0*/  BSSY.RECONVERGENT B1, `(.L_x_37) ;  /* 0x000000b000017945 */ /* 0x000fe80003800200 */
[----:B------:R-:W-:-:S04]  /*03c0*/  LOP3.LUT R2, R2, 0x7f800000, RZ, 0xc0, !PT ;  /* 0x7f80000002027812 */ /* 0x000fc800078ec0ff */
[----:B------:R-:W-:-:S13]  /*03d0*/  ISETP.GT.U32.AND P0, PT, R2, 0x1ffffff, PT ;  /* 0x01ffffff0200780c */ /* 0x000fda0003f04070 */
[----:B------:R-:W-:Y:S05]  /*03e0*/  @P0 BRA `(.L_x_38) ;  /* 0x00000000000c0947 */ /* 0x000fea0003800000 */
[----:B------:R-:W-:-:S07]  /*03f0*/  MOV R16, 0x410 ;  /* 0x0000041000107802 */ /* 0x000fce0000000f00 */
[----:B------:R-:W-:Y:S05]  /*0400*/  CALL.REL.NOINC `($__internal_0_$__cuda_sm20_rcp_rn_f32_slowpath) ;  /* 0x0000001c00307944 */ /* 0x000fea0003c00000 */
[----:B------:R-:W-:Y:S05]  /*0410*/  BRA `(.L_x_39) ;  /* 0x0000000000107947 */ /* 0x000fea0003800000 */
.L_x_38:
[----:B------:R-:W0:Y:S02]  /*0420*/  MUFU.RCP R21, R0 ;  /* 0x0000000000157308 */ /* 0x000e240000001000 */
[----:B0-----:R-:W-:-:S04]  /*0430*/  FFMA R2, R21, R0, -1 ;  /* 0xbf80000015027423 */ /* 0x001fc80000000000 */
[----:B------:R-:W-:-:S04]  /*0440*/  FADD.FTZ R2, -R2, -RZ ;  /* 0x800000ff02027221 */ /* 0x000fc80000010100 */
[----:B------:R-:W-:-:S07]  /*0450*/  FFMA R21, R21, R2, R21 ;  /* 0x0000000215157223 */ /* 0x000fce0000000015 */
.L_x_39:
[----:B------:R-:W-:Y:S05]  /*0460*/  BSYNC.RECONVERGENT B1 ;  /* 0x0000000000017941 */ /* 0x000fea0003800200 */
.L_x_37:
[----:B------:R-:W2:Y:S02]  /*0470*/  LDG.E R0, desc[UR12][R8.64+-0x8] ;  /* 0xfffff80c08007981 */ /* 0x000ea4000c1e1900 */
[----:B--2---:R-:W-:-:S04]  /*0480*/  I2FP.F32.S32 R16, R0 ;  /* 0x0000000000107245 */ /* 0x004fc80000201400 */
[----:B------:R-:W-:Y:S01]  /*0490*/  IADD3 R0, PT, PT, R16, -0xd000000, RZ ;  /* 0xf300000010007810 */ /* 0x000fe20007ffe0ff */
[----:B------:R0:W1:Y:S03]  /*04a0*/  MUFU.RSQ R17, R16 ;  /* 0x0000001000117308 */ /* 0x0000660000001400 */
[----:B------:R-:W-:-:S13]  /*04b0*/  ISETP.GT.U32.AND P0, PT, R0, 0x727fffff, PT ;  /* 0x727fffff0000780c */ /* 0x000fda0003f04070 */
[----:B0-----:R-:W-:Y:S05]  /*04c0*/  @!P0 BRA `(.L_x_40) ;  /* 0x00000000001c8947 */ /* 0x001fea0003800000 */
[----:B------:R-:W-:Y:S01]  /*04d0*/  BSSY.RECONVERGENT B0, `(.L_x_41) ;  /* 0x0000004000007945 */ /* 0x000fe20003800200 */
[----:B------:R-:W-:Y:S01]  /*04e0*/  IMAD.MOV.U32 R0, RZ, RZ, R16 ;  /* 0x000000ffff007224 */ /* 0x000fe200078e0010 */
[----:B------:R-:W-:-:S07]  /*04f0*/  MOV R2, 0x510 ;  /* 0x0000051000027802 */ /* 0x000fce0000000f00 */
[----:B-1----:R-:W-:Y:S05]  /*0500*/  CALL.REL.NOINC `($__internal_1_$__cuda_sm20_sqrt_rn_f32_slowpath) ;  /* 0x0000001c00c47944 */ /* 0x002fea0003c00000 */
[----:B------:R-:W-:Y:S05]  /*0510*/  BSYNC.RECONVERGENT B0 ;  /* 0x0000000000007941 */ /* 0x000fea0003800200 */
.L_x_41:
[----:B------:R-:W-:Y:S01]  /*0520*/  MOV R3, R17 ;  /* 0x0000001100037202 */ /* 0x000fe20000000f00 */
[----:B------:R-:W-:Y:S06]  /*0530*/  BRA `(.L_x_42) ;  /* 0x0000000000107947 */ /* 0x000fec0003800000 */
.L_x_40:
[----:B-1----:R-:W-:Y:S01]  /*0540*/  FMUL.FTZ R3, R16, R17 ;  /* 0x0000001110037220 */ /* 0x002fe20000410000 */
[----:B------:R-:W-:-:S03]  /*0550*/  FMUL.FTZ R2, R17, 0.5 ;  /* 0x3f00000011027820 */ /* 0x000fc60000410000 */
[----:B------:R-:W-:-:S04]  /*0560*/  FFMA R0, -R3, R3, R16 ;  /* 0x0000000303007223 */ /* 0x000fc80000000110 */
[----:B------:R-:W-:-:S07]  /*0570*/  FFMA R3, R0, R2, R3 ;  /* 0x0000000200037223 */ /* 0x000fce0000000003 */
.L_x_42:
[----:B------:R-:W0:Y:S01]  /*0580*/  MUFU.RCP R0, R3 ;  /* 0x0000000300007308 */ /* 0x000e220000001000 */
[----:B------:R-:W-:Y:S07]  /*0590*/  BSSY.RECONVERGENT B3, `(.L_x_43) ;  /* 0x000000b000037945 */ /* 0x000fee0003800200 */
[----:B------:R-:W1:Y:S01]  /*05a0*/  FCHK P0, R21, R3 ;  /* 0x0000000315007302 */ /* 0x000e620000000000 */
[----:B0-----:R-:W-:-:S04]  /*05b0*/  FFMA R17, R0, -R3, 1 ;  /* 0x3f80000000117423 */ /* 0x001fc80000000803 */
[----:B------:R-:W-:-:S04]  /*05c0*/  FFMA R0, R0, R17, R0 ;  /* 0x0000001100007223 */ /* 0x000fc80000000000 */
[----:B------:R-:W-:-:S04]  /*05d0*/  FFMA R2, R0, R21, RZ ;  /* 0x0000001500027223 */ /* 0x000fc800000000ff */
[----:B------:R-:W-:-:S04]  /*05e0*/  FFMA R17, R2, -R3, R21 ;  /* 0x8000000302117223 */ /* 0x000fc80000000015 */
[----:B------:R-:W-:Y:S01]  /*05f0*/  FFMA R17, R0, R17, R2 ;  /* 0x0000001100117223 */ /* 0x000fe20000000002 */
[----:B-1----:R-:W-:Y:S06]  /*0600*/  @!P0 BRA `(.L_x_44) ;  /* 0x00000000000c8947 */ /* 0x002fec0003800000 */
[----:B------:R-:W-:Y:S01]  /*0610*/  IMAD.MOV.U32 R0, RZ, RZ, R21 ;  /* 0x000000ffff007224 */ /* 0x000fe200078e0015 */
[----:B------:R-:W-:-:S07]  /*0620*/  MOV R2, 0x640 ;  /* 0x0000064000027802 */ /* 0x000fce0000000f00 */
[----:B------:R-:W-:Y:S05]  /*0630*/  CALL.REL.NOINC `($__internal_2_$__cuda_sm3x_div_rn_noftz_f32_slowpath) ;  /* 0x0000001c00cc7944 */ /* 0x000fea0003c00000 */
.L_x_44:
[----:B------:R-:W-:Y:S05]  /*0640*/  BSYNC.RECONVERGENT B3 ;  /* 0x0000000000037941 */ /* 0x000fea0003800200 */
.L_x_43:
[----:B------:R0:W-:Y:S02]  /*0650*/  STG.E desc[UR12][R6.64+-0x8], R17 ;  /* 0xfffff81106007986 */ /* 0x0001e4000c10190c */
.L_x_33:
[----:B------:R-:W-:Y:S05]  /*0660*/  BSYNC.RECONVERGENT B2 ;  /* 0x0000000000027941 */ /* 0x000fea0003800200 */
.L_x_32:
[----:B------:R-:W2:Y:S01]  /*0670*/  LDG.E R0, desc[UR12][R10.64+-0x4] ;  /* 0xfffffc0c0a007981 */ /* 0x000ea2000c1e1900 */
[----:B------:R-:W-:Y:S01]  /*0680*/  BSSY.RECONVERGENT B2, `(.L_x_45) ;  /* 0x000003f000027945 */ /* 0x000fe20003800200 */
[----:B--2---:R-:W-:-:S13]  /*0690*/  ISETP.NE.AND P0, PT, R0, 0x1, PT ;  /* 0x000000010000780c */ /* 0x004fda0003f05270 */
[----:B------:R-:W-:Y:S05]  /*06a0*/  @P0 BRA `(.L_x_46) ;  /* 0x0000000000f00947 */ /* 0x000fea0003800000 */
[----:B------:R-:W2:Y:S01]  /*06b0*/  LDG.E R0, desc[UR12][R4.64] ;  /* 0x0000000c04007981 */ /* 0x000ea2000c1e1900 */
[----:B------:R-:W-:Y:S01]  /*06c0*/  BSSY.RECONVERGENT B0, `(.L_x_47) ;  /* 0x000000e000007945 */ /* 0x000fe20003800200 */
[----:B--2---:R-:W-:-:S04]  /*06d0*/  I2FP.F32.S32 R0, R0 ;  /* 0x0000000000007245 */ /* 0x004fc80000201400 */
[----:B------:R-:W-:Y:S01]  /*06e0*/  IADD3 R2, PT, PT, R0, -0xd000000, RZ ;  /* 0xf300000000027810 */ /* 0x000fe20007ffe0ff */
[----:B------:R1:W2:Y:S03]  /*06f0*/  MUFU.RSQ R3, R0 ;  /* 0x0000000000037308 */ /* 0x0002a60000001400 */
[----:B------:R-:W-:-:S13]  /*0700*/  ISETP.GT.U32.AND P0, PT, R2, 0x727fffff, PT ;  /* 0x727fffff0200780c */ /* 0x000fda0003f04070 */
[----:B-1----:R-:W-:Y:S05]  /*0710*/  @!P0 BRA `(.L_x_48) ;  /* 0x0000000000108947 */ /* 0x002fea0003800000 */
[----:B------:R-:W-:-:S07]  /*0720*/  MOV R2, 0x740 ;  /* 0x0000074000027802 */ /* 0x000fce0000000f00 */
[----:B0-2---:R-:W-:Y:S05]  /*0730*/  CALL.REL.NOINC `($__internal_1_$__cuda_sm20_sqrt_rn_f32_slowpath) ;  /* 0x0000001c00387944 */ /* 0x005fea0003c00000 */
[----:B------:R-:W-:Y:S01]  /*0740*/  IMAD.MOV.U32 R0, RZ, RZ, R17 ;  /* 0x000000ffff007224 */ /* 0x000fe200078e0011 */
[----:B------:R-:W-:Y:S06]  /*0750*/  BRA `(.L_x_49) ;  /* 0x0000000000107947 */ /* 0x000fec0003800000 */
.L_x_48:
[----:B0-2---:R-:W-:Y:S01]  /*0760*/  FMUL.FTZ R17, R0, R3 ;  /* 0x0000000300117220 */ /* 0x005fe20000410000 */
[----:B------:R-:W-:-:S03]  /*0770*/  FMUL.FTZ R3, R3, 0.5 ;  /* 0x3f00000003037820 */ /* 0x000fc60000410000 */
[----:B------:R-:W-:-:S04]  /*0780*/  FFMA R0, -R17, R17, R0 ;  /* 0x0000001111007223 */ /* 0x000fc80000000100 */
[----:B------:R-:W-:-:S07]  /*0790*/  FFMA R0, R0, R3, R17 ;  /* 0x0000000300007223 */ /* 0x000fce0000000011 */
.L_x_49:
[----:B------:R-:W-:Y:S05]  /*07a0*/  BSYNC.RECONVERGENT B0 ;  /* 0x0000000000007941 */ /* 0x000fea0003800200 */
.L_x_47:
[----:B------:R-:W-:Y:S01]  /*07b0*/  IADD3 R2, PT, PT, R0, 0x1800000, RZ ;  /* 0x0180000000027810 */ /* 0x000fe20007ffe0ff */
[----:B------:R-:W-:Y:S03]  /*07c0*/  BSSY.RECONVERGENT B1, `(.L_x_50) ;  /* 0x000000b000017945 */ /* 0x000fe60003800200 */
[----:B------:R-:W-:-:S04]  /*07d0*/  LOP3.LUT R2, R2, 0x7f800000, RZ, 0xc0, !PT ;  /* 0x7f80000002027812 */ /* 0x000fc800078ec0ff */
[----:B------:R-:W-:-:S13]  /*07e0*/  ISETP.GT.U32.AND P0, PT, R2, 0x1ffffff, PT ;  /* 0x01ffffff0200780c */ /* 0x000fda0003f04070 */
[----:B------:R-:W-:Y:S05]  /*07f0*/  @P0 BRA `(.L_x_51) ;  /* 0x00000000000c0947 */ /* 0x000fea0003800000 */
[----:B------:R-:W-:-:S07]  /*0800*/  MOV R16, 0x820 ;  /* 0x0000082000107802 */ /* 0x000fce0000000f00 */
[----:B------:R-:W-:Y:S05]  /*0810*/  CALL.REL.NOINC `($__internal_0_$__cuda_sm20_rcp_rn_f32_slowpath) ;  /* 0x00000018002c7944 */ /* 0x000fea0003c00000 */
[----:B------:R-:W-:Y:S05]  /*0820*/  BRA `(.L_x_52) ;  /* 0x0000000000107947 */ /* 0x000fea0003800000 */
.L_x_51:
[----:B------:R-:W0:Y:S02]  /*0830*/  MUFU.RCP R21, R0 ;  /* 0x0000000000157308 */ /* 0x000e240000001000 */
[----:B0-----:R-:W-:-:S04]  /*0840*/  FFMA R2, R21, R0, -1 ;  /* 0xbf80000015027423 */ /* 0x001fc80000000000 */
[----:B------:R-:W-:-:S04]  /*0850*/  FADD.FTZ R2, -R2, -RZ ;  /* 0x800000ff02027221 */ /* 0x000fc80000010100 */
[----:B------:R-:W-:-:S07]  /*0860*/  FFMA R21, R21, R2, R21 ;  /* 0x0000000215157223 */ /* 0x000fce0000000015 */
.L_x_52:
[----:B------:R-:W-:Y:S05]  /*0870*/  BSYNC.RECONVERGENT B1 ;  /* 0x0000000000017941 */ /* 0x000fea0003800200 */
.L_x_50:
[----:B------:R-:W2:Y:S02]  /*0880*/  LDG.E R0, desc[UR12][R8.64+-0x4] ;  /* 0xfffffc0c08007981 */ /* 0x000ea4000c1e1900 */
[----:B--2---:R-:W-:-:S04]  /*0890*/  I2FP.F32.S32 R16, R0 ;  /* 0x0000000000107245 */ /* 0x004fc80000201400 */
[----:B------:R0:W1:Y:S01]  /*08a0*/  MUFU.RSQ R17, R16 ;  /* 0x0000001000117308 */ /* 0x0000620000001400 */
[----:B------:R-:W-:-:S05]  /*08b0*/  VIADD R0, R16, 0xf3000000 ;  /* 0xf300000010007836 */ /* 0x000fca0000000000 */
[----:B------:R-:W-:-:S13]  /*08c0*/  ISETP.GT.U32.AND P0, PT, R0, 0x727fffff, PT ;  /* 0x727fffff0000780c */ /* 0x000fda0003f04070 */
[----:B01----:R-:W-:Y:S05]  /*08d0*/  @!P0 BRA `(.L_x_53) ;  /* 0x00000000001c8947 */ /* 0x003fea0003800000 */
[----:B------:R-:W-:Y:S01]  /*08e0*/  BSSY.RECONVERGENT B0, `(.L_x_54) ;  /* 0x0000004000007945 */ /* 0x000fe20003800200 */
[----:B------:R-:W-:Y:S02]  /*08f0*/  MOV R0, R16 ;  /* 0x0000001000007202 */ /* 0x000fe40000000f00 */
[----:B------:R-:W-:-:S07]  /*0900*/  MOV R2, 0x920 ;  /* 0x0000092000027802 */ /* 0x000fce0000000f00 */
[----:B------:R-:W-:Y:S05]  /*0910*/  CALL.REL.NOINC `($__internal_1_$__cuda_sm20_sqrt_rn_f32_slowpath) ;  /* 0x0000001800c07944 */ /* 0x000fea0003c00000 */
[----:B------:R-:W-:Y:S05]  /*0920*/  BSYNC.RECONVERGENT B0 ;  /* 0x0000000000007941 */ /* 0x000fea0003800200 */
.L_x_54:
[----:B------:R-:W-:Y:S01]  /*0930*/  IMAD.MOV.U32 R3, RZ, RZ, R17 ;  /* 0x000000ffff037224 */ /* 0x000fe200078e0011 */
[----:B------:R-:W-:Y:S06]  /*0940*/  BRA `(.L_x_55) ;  /* 0x0000000000107947 */ /* 0x000fec0003800000 */
.L_x_53:
[----:B------:R-:W-:Y:S01]  /*0950*/  FMUL.FTZ R3, R16, R17 ;  /* 0x0000001110037220 */ /* 0x000fe20000410000 */
[----:B------:R-:W-:-:S03]  /*0960*/  FMUL.FTZ R2, R17, 0.5 ;  /* 0x3f00000011027820 */ /* 0x000fc60000410000 */
[----:B------:R-:W-:-:S04]  /*0970*/  FFMA R0, -R3, R3, R16 ;  /* 0x0000000303007223 */ /* 0x000fc80000000110 */
[----:B------:R-:W-:-:S07]  /*0980*/  FFMA R3, R0, R2, R3 ;  /* 0x0000000200037223 */ /* 0x000fce0000000003 */
.L_x_55:
        /* <DEDUP_REMOVED lines=9> */
[----:B------:R-:W-:Y:S02]  /*0a20*/  MOV R0, R21 ;  /* 0x0000001500007202 */ /* 0x000fe40000000f00 */
[----:B------:R-:W-:-:S07]  /*0a30*/  MOV R2, 0xa50 ;  /* 0x00000a5000027802 */ /* 0x000fce0000000f00 */
[----:B------:R-:W-:Y:S05]  /*0a40*/  CALL.REL.NOINC `($__internal_2_$__cuda_sm3x_div_rn_noftz_f32_slowpath) ;  /* 0x0000001800c87944 */ /* 0x000fea0003c00000 */
.L_x_57:
[----:B------:R-:W-:Y:S05]  /*0a50*/  BSYNC.RECONVERGENT B3 ;  /* 0x0000000000037941 */ /* 0x000fea0003800200 */
.L_x_56:
[----:B------:R1:W-:Y:S02]  /*0a60*/  STG.E desc[UR12][R6.64+-0x4], R17 ;  /* 0xfffffc1106007986 */ /* 0x0003e4000c10190c */
.L_x_46:
[----:B------:R-:W-:Y:S05]  /*0a70*/  BSYNC.RECONVERGENT B2 ;  /* 0x0000000000027941 */ /* 0x000fea0003800200 */
.L_x_45:
[----:B------:R-:W2:Y:S01]  /*0a80*/  LDG.E R0, desc[UR12][R10.64] ;  /* 0x0000000c0a007981 */ /* 0x000ea2000c1e1900 */
[----:B------:R-:W-:Y:S01]  /*0a90*/  BSSY.RECONVERGENT B2, `(.L_x_58) ;  /* 0x000003f000027945 */ /* 0x000fe20003800200 */
[----:B--2---:R-:W-:-:S13]  /*0aa0*/  ISETP.NE.AND P0, PT, R0, 0x1, PT ;  /* 0x000000010000780c */ /* 0x004fda0003f05270 */
[----:B------:R-:W-:Y:S05]  /*0ab0*/  @P0 BRA `(.L_x_59) ;  /* 0x0000000000f00947 */ /* 0x000fea0003800000 */
[----:B------:R-:W2:Y:S01]  /*0ac0*/  LDG.E R0, desc[UR12][R4.64] ;  /* 0x0000000c04007981 */ /* 0x000ea2000c1e1900 */
[----:B------:R-:W-:Y:S01]  /*0ad0*/  BSSY.RECONVERGENT B0, `(.L_x_60) ;  /* 0x000000e000007945 */ /* 0x000fe20003800200 */
[----:B--2---:R-:W-:-:S04]  /*0ae0*/  I2FP.F32.S32 R0, R0 ;  /* 0x0000000000007245 */ /* 0x004fc80000201400 */
[----:B------:R2:W3:Y:S01]  /*0af0*/  MUFU.RSQ R3, R0 ;  /* 0x0000000000037308 */ /* 0x0004e20000001400 */
[----:B------:R-:W-:-:S05]  /*0b00*/  VIADD R2, R0, 0xf3000000 ;  /* 0xf300000000027836 */ /* 0x000fca0000000000 */
[----:B------:R-:W-:-:S13]  /*0b10*/  ISETP.GT.U32.AND P0, PT, R2, 0x727fffff, PT ;  /* 0x727fffff0200780c */ /* 0x000fda0003f04070 */
[----:B--23--:R-:W-:Y:S05]  /*0b20*/  @!P0 BRA `(.L_x_61) ;  /* 0x0000000000108947 */ /* 0x00cfea0003800000 */
[----:B------:R-:W-:-:S07]  /*0b30*/  MOV R2, 0xb50 ;  /* 0x00000b5000027802 */ /* 0x000fce0000000f00 */
[----:B01----:R-:W-:Y:S05]  /*0b40*/  CALL.REL.NOINC `($__internal_1_$__cuda_sm20_sqrt_rn_f32_slowpath) ;  /* 0x0000001800347944 */ /* 0x003fea0003c00000 */
[----:B------:R-:W-:Y:S01]  /*0b50*/  MOV R0, R17 ;  /* 0x0000001100007202 */ /* 0x000fe20000000f00 */
[----:B------:R-:W-:Y:S06]  /*0b60*/  BRA `(.L_x_62) ;  /* 0x0000000000107947 */ /* 0x000fec0003800000 */
.L_x_61:
[----:B01----:R-:W-:Y:S01]  /*0b70*/  FMUL.FTZ R17, R0, R3 ;  /* 0x0000000300117220 */ /* 0x003fe20000410000 */
[----:B------:R-:W-:-:S03]  /*0b80*/  FMUL.FTZ R3, R3, 0.5 ;  /* 0x3f00000003037820 */ /* 0x000fc60000410000 */
[----:B------:R-:W-:-:S04]  /*0b90*/  FFMA R0, -R17, R17, R0 ;  /* 0x0000001111007223 */ /* 0x000fc80000000100 */
[----:B------:R-:W-:-:S07]  /*0ba0*/  FFMA R0, R0, R3, R17 ;  /* 0x0000000300007223 */ /* 0x000fce0000000011 */
.L_x_62:
[----:B------:R-:W-:Y:S05]  /*0bb0*/  BSYNC.RECONVERGENT B0 ;  /* 0x0000000000007941 */ /* 0x000fea0003800200 */
.L_x_60:
        /* <DEDUP_REMOVED lines=8> */
.L_x_64:
[----:B------:R-:W0:Y:S02]  /*0c40*/  MUFU.RCP R21, R0 ;  /* 0x0000000000157308 */ /* 0x000e240000001000 */
[----:B0-----:R-:W-:-:S04]  /*0c50*/  FFMA R2, R21, R0, -1 ;  /* 0xbf80000015027423 */ /* 0x001fc80000000000 */
[----:B------:R-:W-:-:S04]  /*0c60*/  FADD.FTZ R2, -R2, -RZ ;  /* 0x800000ff02027221 */ /* 0x000fc80000010100 */
[----:B------:R-:W-:-:S07]  /*0c70*/  FFMA R21, R21, R2, R21 ;  /* 0x0000000215157223 */ /* 0x000fce0000000015 */
.L_x_65:
[----:B------:R-:W-:Y:S05]  /*0c80*/  BSYNC.RECONVERGENT B1 ;  /* 0x0000000000017941 */ /* 0x000fea0003800200 */
.L_x_63:
        /* <DEDUP_REMOVED lines=11> */
.L_x_67:
[----:B------:R-:W-:Y:S01]  /*0d40*/  MOV R3, R17 ;  /* 0x0000001100037202 */ /* 0x000fe20000000f00 */
[----:B------:R-:W-:Y:S06]  /*0d50*/  BRA `(.L_x_68) ;  /* 0x0000000000107947 */ /* 0x000fec0003800000 */
.L_x_66:
[----:B-1----:R-:W-:Y:S01]  /*0d60*/  FMUL.FTZ R3, R16, R17 ;  /* 0x0000001110037220 */ /* 0x002fe20000410000 */
[----:B------:R-:W-:-:S03]  /*0d70*/  FMUL.FTZ R2, R17, 0.5 ;  /* 0x3f00000011027820 */ /* 0x000fc60000410000 */
[----:B------:R-:W-:-:S04]  /*0d80*/  FFMA R0, -R3, R3, R16 ;  /* 0x0000000303007223 */ /* 0x000fc80000000110 */
[----:B------:R-:W-:-:S07]  /*0d90*/  FFMA R3, R0, R2, R3 ;  /* 0x0000000200037223 */ /* 0x000fce0000000003 */
.L_x_68:
        /* <DEDUP_REMOVED lines=12> */
.L_x_70:
[----:B------:R-:W-:Y:S05]  /*0e60*/  BSYNC.RECONVERGENT B3 ;  /* 0x0000000000037941 */ /* 0x000fea0003800200 */
.L_x_69:
[----:B------:R2:W-:Y:S02]  /*0e70*/  STG.E desc[UR12][R6.64], R17 ;  /* 0x0000001106007986 */ /* 0x0005e4000c10190c */
.L_x_59:
[----:B------:R-:W-:Y:S05]  /*0e80*/  BSYNC.RECONVERGENT B2 ;  /* 0x0000000000027941 */ /* 0x000fea0003800200 */
.L_x_58:
[----:B------:R-:W3:Y:S01]  /*0e90*/  LDG.E R10, desc[UR12][R10.64+0x4] ;  /* 0x0000040c0a0a7981 */ /* 0x000ee2000c1e1900 */
[----:B------:R-:W-:Y:S01]  /*0ea0*/  BSSY.RECONVERGENT B2, `(.L_x_71) ;  /* 0x0000040000027945 */ /* 0x000fe20003800200 */
[----:B---3--:R-:W-:-:S13]  /*0eb0*/  ISETP.NE.AND P0, PT, R10, 0x1, PT ;  /* 0x000000010a00780c */ /* 0x008fda0003f05270 */
[----:B------:R-:W-:Y:S05]  /*0ec0*/  @P0 BRA `(.L_x_72) ;  /* 0x0000000000f40947 */ /* 0x000fea0003800000 */
[----:B------:R-:W3:Y:S01]  /*0ed0*/  LDG.E R0, desc[UR12][R4.64] ;  /* 0x0000000c04007981 */ /* 0x000ee2000c1e1900 */
[----:B------:R-:W-:Y:S01]  /*0ee0*/  BSSY.RECONVERGENT B0, `(.L_x_73) ;  /* 0x000000e000007945 */ /* 0x000fe20003800200 */
[----:B---3--:R-:W-:-:S04]  /*0ef0*/  I2FP.F32.S32 R0, R0 ;  /* 0x0000000000007245 */ /* 0x008fc80000201400 */
[----:B------:R-:W-:Y:S01]  /*0f00*/  IADD3 R2, PT, PT, R0, -0xd000000, RZ ;  /* 0xf300000000027810 */ /* 0x000fe20007ffe0ff */
[----:B------:R3:W4:Y:S03]  /*0f10*/  MUFU.RSQ R3, R0 ;  /* 0x0000000000037308 */ /* 0x0007260000001400 */
[----:B------:R-:W-:-:S13]  /*0f20*/  ISETP.GT.U32.AND P0, PT, R2, 0x727fffff, PT ;  /* 0x727fffff0200780c */ /* 0x000fda0003f04070 */
[----:B---3--:R-:W-:Y:S05]  /*0f30*/  @!P0 BRA `(.L_x_74) ;  /* 0x0000000000108947 */ /* 0x008fea0003800000 */
[----:B------:R-:W-:-:S07]  /*0f40*/  MOV R2, 0xf60 ;  /* 0x00000f6000027802 */ /* 0x000fce0000000f00 */
[----:B012-4-:R-:W-:Y:S05]  /*0f50*/  CALL.REL.NOINC `($__internal_1_$__cuda_sm20_sqrt_rn_f32_slowpath) ;  /* 0x0000001400307944 */ /* 0x017fea0003c00000 */
[----:B------:R-:W-:Y:S01]  /*0f60*/  IMAD.MOV.U32 R0, RZ, RZ, R17 ;  /* 0x000000ffff007224 */ /* 0x000fe200078e0011 */
[----:B------:R-:W-:Y:S06]  /*0f70*/  BRA `(.L_x_75) ;  /* 0x0000000000107947 */ /* 0x000fec0003800000 */
.L_x_74:
[----:B----4-:R-:W-:Y:S01]  /*0f80*/  FMUL.FTZ R11, R0, R3 ;  /* 0x00000003000b7220 */ /* 0x010fe20000410000 */
[----:B------:R-:W-:-:S03]  /*0f90*/  FMUL.FTZ R3, R3, 0.5 ;  /* 0x3f00000003037820 */ /* 0x000fc60000410000 */
[----:B------:R-:W-:-:S04]  /*0fa0*/  FFMA R0, -R11, R11, R0 ;  /* 0x0000000b0b007223 */ /* 0x000fc80000000100 */
[----:B------:R-:W-:-:S07]  /*0fb0*/  FFMA R0, R0, R3, R11 ;  /* 0x0000000300007223 */ /* 0x000fce000000000b */
.L_x_75:
[----:B------:R-:W-:Y:S05]  /*0fc0*/  BSYNC.RECONVERGENT B0 ;  /* 0x0000000000007941 */ /* 0x000fea0003800200 */
.L_x_73:
[----:B------:R-:W-:Y:S01]  /*0fd0*/  IADD3 R2, PT, PT, R0, 0x1800000, RZ ;  /* 0x0180000000027810 */ /* 0x000fe20007ffe0ff */
[----:B------:R-:W-:Y:S03]  /*0fe0*/  BSSY.RECONVERGENT B1, `(.L_x_76) ;  /* 0x000000c000017945 */ /* 0x000fe60003800200 */
[----:B------:R-:W-:-:S04]  /*0ff0*/  LOP3.LUT R2, R2, 0x7f800000, RZ, 0xc0, !PT ;  /* 0x7f80000002027812 */ /* 0x000fc800078ec0ff */
[----:B------:R-:W-:-:S13]  /*1000*/  ISETP.GT.U32.AND P0, PT, R2, 0x1ffffff, PT ;  /* 0x01ffffff0200780c */ /* 0x000fda0003f04070 */
[----:B------:R-:W-:Y:S05]  /*1010*/  @P0 BRA `(.L_x_77) ;  /* 0x0000000000100947 */ /* 0x000fea0003800000 */
[----:B------:R-:W-:-:S07]  /*1020*/  MOV R16, 0x1040 ;  /* 0x0000104000107802 */ /* 0x000fce0000000f00 */
[----:B012---:R-:W-:Y:S05]  /*1030*/  CALL.REL.NOINC `($__internal_0_$__cuda_sm20_rcp_rn_f32_slowpath) ;  /* 0x0000001000247944 */ /* 0x007fea0003c00000 */
[----:B------:R-:W-:Y:S01]  /*1040*/  IMAD.MOV.U32 R11, RZ, RZ, R21 ;  /* 0x000000ffff0b7224 */ /* 0x000fe200078e0015 */
[----:B------:R-:W-:Y:S06]  /*1050*/  BRA `(.L_x_78) ;  /* 0x0000000000107947 */ /* 0x000fec0003800000 */
.L_x_77:
[----:B------:R-:W3:Y:S02]  /*1060*/  MUFU.RCP R11, R0 ;  /* 0x00000000000b7308 */ /* 0x000ee40000001000 */
[----:B---3--:R-:W-:-:S04]  /*1070*/  FFMA R2, R11, R0, -1 ;  /* 0xbf8000000b027423 */ /* 0x008fc80000000000 */
[----:B------:R-:W-:-:S04]  /*1080*/  FADD.FTZ R2, -R2, -RZ ;  /* 0x800000ff02027221 */ /* 0x000fc80000010100 */
[----:B------:R-:W-:-:S07]  /*1090*/  FFMA R11, R11, R2, R11 ;  /* 0x000000020b0b7223 */ /* 0x000fce000000000b */
.L_x_78:
[----:B------:R-:W-:Y:S05]  /*10a0*/  BSYNC.RECONVERGENT B1 ;  /* 0x0000000000017941 */ /* 0x000fea0003800200 */
.L_x_76:
[----:B------:R-:W3:Y:S02]  /*10b0*/  LDG.E R0, desc[UR12][R8.64+0x4] ;  /* 0x0000040c08007981 */ /* 0x000ee4000c1e1900 */
[----:B---3--:R-:W-:-:S04]  /*10c0*/  I2FP.F32.S32 R10, R0 ;  /* 0x00000000000a7245 */ /* 0x008fc80000201400 */
[----:B------:R-:W-:Y:S01]  /*10d0*/  IADD3 R0, PT, PT, R10, -0xd000000, RZ ;  /* 0xf30000000a007810 */ /* 0x000fe20007ffe0ff */
[----:B012---:R0:W1:Y:S03]  /*10e0*/  MUFU.RSQ R17, R10 ;  /* 0x0000000a00117308 */ /* 0x0070660000001400 */
[----:B------:R-:W-:-:S13]  /*10f0*/  ISETP.GT.U32.AND P0, PT, R0, 0x727fffff, PT ;  /* 0x727fffff0000780c */ /* 0x000fda0003f04070 */
[----:B0-----:R-:W-:Y:S05]  /*1100*/  @!P0 BRA `(.L_x_79) ;  /* 0x00000000001c8947 */ /* 0x001fea0003800000 */
[----:B------:R-:W-:Y:S01]  /*1110*/  BSSY.RECONVERGENT B0, `(.L_x_80) ;  /* 0x0000004000007945 */ /* 0x000fe20003800200 */
[----:B------:R-:W-:Y:S01]  /*1120*/  IMAD.MOV.U32 R0, RZ, RZ, R10 ;  /* 0x000000ffff007224 */ /* 0x000fe200078e000a */
[----:B------:R-:W-:-:S07]  /*1130*/  MOV R2, 0x1150 ;  /* 0x0000115000027802 */ /* 0x000fce0000000f00 */
[----:B-1----:R-:W-:Y:S05]  /*1140*/  CALL.REL.NOINC `($__internal_1_$__cuda_sm20_sqrt_rn_f32_slowpath) ;  /* 0x0000001000b47944 */ /* 0x002fea0003c00000 */
[----:B------:R-:W-:Y:S05]  /*1150*/  BSYNC.RECONVERGENT B0 ;  /* 0x0000000000007941 */ /* 0x000fea0003800200 */
.L_x_80:
[----:B------:R-:W-:Y:S01]  /*1160*/  MOV R3, R17 ;  /* 0x0000001100037202 */ /* 0x000fe20000000f00 */
[----:B------:R-:W-:Y:S06]  /*1170*/  BRA `(.L_x_81) ;  /* 0x0000000000107947 */ /* 0x000fec0003800000 */
.L_x_79:
[----:B-1----:R-:W-:Y:S01]  /*1180*/  FMUL.FTZ R3, R10, R17 ;  /* 0x000000110a037220 */ /* 0x002fe20000410000 */
[----:B------:R-:W-:-:S03]  /*1190*/  FMUL.FTZ R2, R17, 0.5 ;  /* 0x3f00000011027820 */ /* 0x000fc60000410000 */
[----:B------:R-:W-:-:S04]  /*11a0*/  FFMA R0, -R3, R3, R10 ;  /* 0x0000000303007223 */ /* 0x000fc8000000010a */
[----:B------:R-:W-:-:S07]  /*11b0*/  FFMA R3, R0, R2, R3 ;  /* 0x0000000200037223 */ /* 0x000fce0000000003 */
.L_x_81:
        /* <DEDUP_REMOVED lines=12> */
.L_x_83:
[----:B------:R-:W-:Y:S05]  /*1280*/  BSYNC.RECONVERGENT B3 ;  /* 0x0000000000037941 */ /* 0x000fea0003800200 */
.L_x_82:
[----:B------:R3:W-:Y:S02]  /*1290*/  STG.E desc[UR12][R6.64+0x4], R17 ;  /* 0x0000041106007986 */ /* 0x0007e4000c10190c */
.L_x_72:
[----:B------:R-:W-:Y:S05]  /*12a0*/  BSYNC.RECONVERGENT B2 ;  /* 0x0000000000027941 */ /* 0x000fea0003800200 */
.L_x_71:
[----:B------:R-:W-:Y:S02]  /*12b0*/  IADD3 R8, P0, PT, R8, 0x10, RZ ;  /* 0x0000001008087810 */ /* 0x000fe40007f1e0ff */
[----:B------:R-:W-:-:S03]  /*12c0*/  IADD3 R14, PT, PT, R14, 0x4, RZ ;  /* 0x000000040e0e7810 */ /* 0x000fc60007ffe0ff */
[----:B------:R-:W-:Y:S01]  /*12d0*/  IMAD.X R9, RZ, RZ, R9, P0 ;  /* 0x000000ffff097224 */ /* 0x000fe200000e0609 */
[----:B------:R-:W-:Y:S07]  /*12e0*/  @P2 BRA `(.L_x_84) ;  /* 0xffffffec00bc2947 */ /* 0x000fee000383ffff */
.L_x_31:
[----:B------:R-:W-:-:S13]  /*12f0*/  ISETP.NE.AND P0, PT, R20, RZ, PT ;  /* 0x000000ff1400720c */ /* 0x000fda0003f05270 */
[----:B------:R-:W-:Y:S05]  /*1300*/  @!P0 EXIT ;  /* 0x000000000000894d */ /* 0x000fea0003800000 */
[----:B------:R-:W-:-:S13]  /*1310*/  ISETP.NE.AND P0, PT, R20, 0x1, PT ;  /* 0x000000011400780c */ /* 0x000fda0003f05270 */
[----:B------:R-:W-:Y:S05]  /*1320*/  @!P0 BRA `(.L_x_85) ;  /* 0x0000000800348947 */ /* 0x000fea0003800000 */
[----:B------:R-:W4:Y:S01]  /*1330*/  LDC.64 R10, c[0x0][0x380] ;  /* 0x0000e000ff0a7b82 */ /* 0x000f220000000a00 */
[----:B------:R-:W-:-:S07]  /*1340*/  IADD3 R3, PT, PT, R13, R12, RZ ;  /* 0x0000000c0d037210 */ /* 0x000fce0007ffe0ff */
[----:B0123--:R-:W0:Y:S08]  /*1350*/  LDC.64 R6, c[0x0][0x388] ;  /* 0x0000e200ff067b82 */ /* 0x00fe300000000a00 */
[----:B------:R-:W1:Y:S01]  /*1360*/  LDC.64 R8, c[0x0][0x390] ;  /* 0x0000e400ff087b82 */ /* 0x000e620000000a00 */
[----:B----4-:R-:W-:-:S05]  /*1370*/  IMAD.WIDE R10, R3, 0x4, R10 ;  /* 0x00000004030a7825 */ /* 0x010fca00078e020a */
[----:B------:R-:W2:Y:S01]  /*1380*/  LDG.E R0, desc[UR12][R10.64] ;  /* 0x0000000c0a007981 */ /* 0x000ea2000c1e1900 */
[----:B------:R-:W-:Y:S01]  /*1390*/  BSSY.RECONVERGENT B2, `(.L_x_86) ;  /* 0x0000042000027945 */ /* 0x000fe20003800200 */
[----:B0-----:R-:W-:-:S04]  /*13a0*/  IMAD.WIDE R6, R3, 0x4, R6 ;  /* 0x0000000403067825 */ /* 0x001fc800078e0206 */
[----:B-1----:R-:W-:Y:S01]  /*13b0*/  IMAD.WIDE.U32 R8, R12, 0x4, R8 ;  /* 0x000000040c087825 */ /* 0x002fe200078e0008 */
        /* <DEDUP_REMOVED lines=13> */
.L_x_89:
[----:B------:R-:W-:Y:S01]  /*1490*/  FMUL.FTZ R15, R0, R3 ;  /* 0x00000003000f7220 */ /* 0x000fe20000410000 */
[----:B------:R-:W-:-:S03]  /*14a0*/  FMUL.FTZ R3, R3, 0.5 ;  /* 0x3f00000003037820 */ /* 0x000fc60000410000 */
[----:B------:R-:W-:-:S04]  /*14b0*/  FFMA R0, -R15, R15, R0 ;  /* 0x0000000f0f007223 */ /* 0x000fc80000000100 */
[----:B------:R-:W-:-:S07]  /*14c0*/  FFMA R0, R0, R3, R15 ;  /* 0x0000000300007223 */ /* 0x000fce000000000f */
.L_x_90:
[----:B------:R-:W-:Y:S05]  /*14d0*/  BSYNC.RECONVERGENT B0 ;  /* 0x0000000000007941 */ /* 0x000fea0003800200 */
.L_x_88:
[----:B------:R-:W-:Y:S01]  /*14e0*/  VIADD R2, R0, 0x1800000 ;  /* 0x0180000000027836 */ /* 0x000fe20000000000 */
[----:B------:R-:W-:Y:S04]  /*14f0*/  BSSY.RECONVERGENT B1, `(.L_x_91) ;  /* 0x000000c000017945 */ /* 0x000fe80003800200 */
[----:B------:R-:W-:-:S04]  /*1500*/  LOP3.LUT R2, R2, 0x7f800000, RZ, 0xc0, !PT ;  /* 0x7f80000002027812 */ /* 0x000fc800078ec0ff */
[----:B------:R-:W-:-:S13]  /*1510*/  ISETP.GT.U32.AND P0, PT, R2, 0x1ffffff, PT ;  /* 0x01ffffff0200780c */ /* 0x000fda0003f04070 */
[----:B------:R-:W-:Y:S05]  /*1520*/  @P0 BRA `(.L_x_92) ;  /* 0x0000000000100947 */ /* 0x000fea0003800000 */
[----:B------:R-:W-:-:S07]  /*1530*/  MOV R16, 0x1550 ;  /* 0x0000155000107802 */ /* 0x000fce0000000f00 */
[----:B------:R-:W-:Y:S05]  /*1540*/  CALL.REL.NOINC `($__internal_0_$__cuda_sm20_rcp_rn_f32_slowpath) ;  /* 0x0000000800e07944 */ /* 0x000fea0003c00000 */
[----:B------:R-:W-:Y:S01]  /*1550*/  MOV R15, R21 ;  /* 0x00000015000f7202 */ /* 0x000fe20000000f00 */
[----:B------:R-:W-:Y:S06]  /*1560*/  BRA `(.L_x_93) ;  /* 0x0000000000107947 */ /* 0x000fec0003800000 */
.L_x_92:
[----:B------:R-:W0:Y:S02]  /*1570*/  MUFU.RCP R15, R0 ;  /* 0x00000000000f7308 */ /* 0x000e240000001000 */
[----:B0-----:R-:W-:-:S04]  /*1580*/  FFMA R2, R15, R0, -1 ;  /* 0xbf8000000f027423 */ /* 0x001fc80000000000 */
[----:B------:R-:W-:-:S04]  /*1590*/  FADD.FTZ R2, -R2, -RZ ;  /* 0x800000ff02027221 */ /* 0x000fc80000010100 */
[----:B------:R-:W-:-:S07]  /*15a0*/  FFMA R15, R15, R2, R15 ;  /* 0x000000020f0f7223 */ /* 0x000fce000000000f */
.L_x_93:
[----:B------:R-:W-:Y:S05]  /*15b0*/  BSYNC.RECONVERGENT B1 ;  /* 0x0000000000017941 */ /* 0x000fea0003800200 */
.L_x_91:
        /* <DEDUP_REMOVED lines=11> */
.L_x_95:
[----:B------:R-:W-:Y:S01]  /*1670*/  IMAD.MOV.U32 R3, RZ, RZ, R17 ;  /* 0x000000ffff037224 */ /* 0x000fe200078e0011 */
[----:B------:R-:W-:Y:S06]  /*1680*/  BRA `(.L_x_96) ;  /* 0x0000000000107947 */ /* 0x000fec0003800000 */
.L_x_94:
[----:B------:R-:W-:Y:S01]  /*1690*/  FMUL.FTZ R3, R14, R17 ;  /* 0x000000110e037220 */ /* 0x000fe20000410000 */
[----:B------:R-:W-:-:S03]  /*16a0*/  FMUL.FTZ R2, R17, 0.5 ;  /* 0x3f00000011027820 */ /* 0x000fc60000410000 */
[----:B------:R-:W-:-:S04]  /*16b0*/  FFMA R0, -R3, R3, R14 ;  /* 0x0000000303007223 */ /* 0x000fc8000000010e */
[----:B------:R-:W-:-:S07]  /*16c0*/  FFMA R3, R0, R2, R3 ;  /* 0x0000000200037223 */ /* 0x000fce0000000003 */
.L_x_96:
        /* <DEDUP_REMOVED lines=12> */
.L_x_98:
[----:B------:R-:W-:Y:S05]  /*1790*/  BSYNC.RECONVERGENT B3 ;  /* 0x0000000000037941 */ /* 0x000fea0003800200 */
.L_x_97:
[----:B------:R0:W-:Y:S02]  /*17a0*/  STG.E desc[UR12][R6.64], R17 ;  /* 0x0000001106007986 */ /* 0x0001e4000c10190c */
.L_x_87:
[----:B------:R-:W-:Y:S05]  /*17b0*/  BSYNC.RECONVERGENT B2 ;  /* 0x0000000000027941 */ /* 0x000fea0003800200 */
.L_x_86:
[----:B------:R-:W2:Y:S01]  /*17c0*/  LDG.E R10, desc[UR12][R10.64+0x4] ;  /* 0x0000040c0a0a7981 */ /* 0x000ea2000c1e1900 */
[----:B------:R-:W-:Y:S01]  /*17d0*/  BSSY.RECONVERGENT B2, `(.L_x_99) ;  /* 0x0000041000027945 */ /* 0x000fe20003800200 */
[----:B--2---:R-:W-:-:S13]  /*17e0*/  ISETP.NE.AND P0, PT, R10, 0x1, PT ;  /* 0x000000010a00780c */ /* 0x004fda0003f05270 */
[----:B------:R-:W-:Y:S05]  /*17f0*/  @P0 BRA `(.L_x_100) ;  /* 0x0000000000f80947 */ /* 0x000fea0003800000 */
[----:B------:R-:W2:Y:S01]  /*1800*/  LDG.E R0, desc[UR12][R4.64] ;  /* 0x0000000c04007981 */ /* 0x000ea2000c1e1900 */
[----:B------:R-:W-:Y:S01]  /*1810*/  BSSY.RECONVERGENT B0, `(.L_x_101) ;  /* 0x000000e000007945 */ /* 0x000fe20003800200 */
[----:B--2---:R-:W-:-:S04]  /*1820*/  I2FP.F32.S32 R0, R0 ;  /* 0x0000000000007245 */ /* 0x004fc80000201400 */
[----:B------:R1:W2:Y:S01]  /*1830*/  MUFU.RSQ R3, R0 ;  /* 0x0000000000037308 */ /* 0x0002a20000001400 */
[----:B------:R-:W-:-:S05]  /*1840*/  VIADD R2, R0, 0xf3000000 ;  /* 0xf300000000027836 */ /* 0x000fca0000000000 */
[----:B------:R-:W-:-:S13]  /*1850*/  ISETP.GT.U32.AND P0, PT, R2, 0x727fffff, PT ;  /* 0x727fffff0200780c */ /* 0x000fda0003f04070 */
[----:B-12---:R-:W-:Y:S05]  /*1860*/  @!P0 BRA `(.L_x_102) ;  /* 0x0000000000108947 */ /* 0x006fea0003800000 */
[----:B------:R-:W-:-:S07]  /*1870*/  MOV R2, 0x1890 ;  /* 0x0000189000027802 */ /* 0x000fce0000000f00 */
[----:B0-----:R-:W-:Y:S05]  /*1880*/  CALL.REL.NOINC `($__internal_1_$__cuda_sm20_sqrt_rn_f32_slowpath) ;  /* 0x0000000800e47944 */ /* 0x001fea0003c00000 */
[----:B------:R-:W-:Y:S01]  /*1890*/  MOV R0, R17 ;  /* 0x0000001100007202 */ /* 0x000fe20000000f00 */
[----:B------:R-:W-:Y:S06]  /*18a0*/  BRA `(.L_x_103) ;  /* 0x0000000000107947 */ /* 0x000fec0003800000 */
.L_x_102:
[----:B------:R-:W-:Y:S01]  /*18b0*/  FMUL.FTZ R11, R0, R3 ;  /* 0x00000003000b7220 */ /* 0x000fe20000410000 */
[----:B------:R-:W-:-:S03]  /*18c0*/  FMUL.FTZ R3, R3, 0.5 ;  /* 0x3f00000003037820 */ /* 0x000fc60000410000 */
[----:B------:R-:W-:-:S04]  /*18d0*/  FFMA R0, -R11, R11, R0 ;  /* 0x0000000b0b007223 */ /* 0x000fc80000000100 */
[----:B------:R-:W-:-:S07]  /*18e0*/  FFMA R0, R0, R3, R11 ;  /* 0x0000000300007223 */ /* 0x000fce000000000b */
.L_x_103:
[----:B------:R-:W-:Y:S05]  /*18f0*/  BSYNC.RECONVERGENT B0 ;  /* 0x0000000000007941 */ /* 0x000fea0003800200 */
.L_x_101:
[----:B------:R-:W-:Y:S01]  /*1900*/  VIADD R2, R0, 0x1800000 ;  /* 0x0180000000027836 */ /* 0x000fe20000000000 */
[----:B------:R-:W-:Y:S04]  /*1910*/  BSSY.RECONVERGENT B1, `(.L_x_104) ;  /* 0x000000c000017945 */ /* 0x000fe80003800200 */
[----:B------:R-:W-:-:S04]  /*1920*/  LOP3.LUT R2, R2, 0x7f800000, RZ, 0xc0, !PT ;  /* 0x7f80000002027812 */ /* 0x000fc800078ec0ff */
[----:B------:R-:W-:-:S13]  /*1930*/  ISETP.GT.U32.AND P0, PT, R2, 0x1ffffff, PT ;  /* 0x01ffffff0200780c */ /* 0x000fda0003f04070 */
[----:B------:R-:W-:Y:S05]  /*1940*/  @P0 BRA `(.L_x_105) ;  /* 0x0000000000100947 */ /* 0x000fea0003800000 */
[----:B------:R-:W-:-:S07]  /*1950*/  MOV R16, 0x1970 ;  /* 0x0000197000107802 */ /* 0x000fce0000000f00 */
[----:B0-----:R-:W-:Y:S05]  /*1960*/  CALL.REL.NOINC `($__internal_0_$__cuda_sm20_rcp_rn_f32_slowpath) ;  /* 0x0000000400d87944 */ /* 0x001fea0003c00000 */
[----:B------:R-:W-:Y:S01]  /*1970*/  MOV R11, R21 ;  /* 0x00000015000b7202 */ /* 0x000fe20000000f00 */
[----:B------:R-:W-:Y:S06]  /*1980*/  BRA `(.L_x_106) ;  /* 0x0000000000107947 */ /* 0x000fec0003800000 */
.L_x_105:
[----:B------:R-:W1:Y:S02]  /*1990*/  MUFU.RCP R11, R0 ;  /* 0x00000000000b7308 */ /* 0x000e640000001000 */
[----:B-1----:R-:W-:-:S04]  /*19a0*/  FFMA R2, R11, R0, -1 ;  /* 0xbf8000000b027423 */ /* 0x002fc80000000000 */
[----:B------:R-:W-:-:S04]  /*19b0*/  FADD.FTZ R2, -R2, -RZ ;  /* 0x800000ff02027221 */ /* 0x000fc80000010100 */
[----:B------:R-:W-:-:S07]  /*19c0*/  FFMA R11, R11, R2, R11 ;  /* 0x000000020b0b7223 */ /* 0x000fce000000000b */
.L_x_106:
[----:B------:R-:W-:Y:S05]  /*19d0*/  BSYNC.RECONVERGENT B1 ;  /* 0x0000000000017941 */ /* 0x000fea0003800200 */
.L_x_104:
[----:B------:R-:W2:Y:S02]  /*19e0*/  LDG.E R8, desc[UR12][R8.64+0x4] ;  /* 0x0000040c08087981 */ /* 0x000ea4000c1e1900 */
[----:B--2---:R-:W-:-:S04]  /*19f0*/  I2FP.F32.S32 R10, R8 ;  /* 0x00000008000a7245 */ /* 0x004fc80000201400 */
[----:B------:R1:W2:Y:S01]  /*1a00*/  MUFU.RSQ R15, R10 ;  /* 0x0000000a000f7308 */ /* 0x0002a20000001400 */
[----:B------:R-:W-:-:S05]  /*1a10*/  VIADD R0, R10, 0xf3000000 ;  /* 0xf30000000a007836 */ /* 0x000fca0000000000 */
[----:B------:R-:W-:-:S13]  /*1a20*/  ISETP.GT.U32.AND P0, PT, R0, 0x727fffff, PT ;  /* 0x727fffff0000780c */ /* 0x000fda0003f04070 */
[----:B-12---:R-:W-:Y:S05]  /*1a30*/  @!P0 BRA `(.L_x_107) ;  /* 0x00000000001c8947 */ /* 0x006fea0003800000 */
[----:B------:R-:W-:Y:S01]  /*1a40*/  BSSY.RECONVERGENT B0, `(.L_x_108) ;  /* 0x0000004000007945 */ /* 0x000fe20003800200 */
[----:B------:R-:W-:Y:S02]  /*1a50*/  MOV R0, R10 ;  /* 0x0000000a00007202 */ /* 0x000fe40000000f00 */
[----:B------:R-:W-:-:S07]  /*1a60*/  MOV R2, 0x1a80 ;  /* 0x00001a8000027802 */ /* 0x000fce0000000f00 */
[----:B0-----:R-:W-:Y:S05]  /*1a70*/  CALL.REL.NOINC `($__internal_1_$__cuda_sm20_sqrt_rn_f32_slowpath) ;  /* 0x0000000800687944 */ /* 0x001fea0003c00000 */
[----:B------:R-:W-:Y:S05]  /*1a80*/  BSYNC.RECONVERGENT B0 ;  /* 0x0000000000007941 */ /* 0x000fea0003800200 */
.L_x_108:
[----:B------:R-:W-:Y:S01]  /*1a90*/  IMAD.MOV.U32 R3, RZ, RZ, R17 ;  /* 0x000000ffff037224 */ /* 0x000fe200078e0011 */
[----:B------:R-:W-:Y:S06]  /*1aa0*/  BRA `(.L_x_109) ;  /* 0x0000000000107947 */ /* 0x000fec0003800000 */
.L_x_107:
[----:B------:R-:W-:Y:S01]  /*1ab0*/  FMUL.FTZ R3, R10, R15 ;  /* 0x0000000f0a037220 */ /* 0x000fe20000410000 */
[----:B------:R-:W-:-:S03]  /*1ac0*/  FMUL.FTZ R2, R15, 0.5 ;  /* 0x3f0000000f027820 */ /* 0x000fc60000410000 */
[----:B------:R-:W-:-:S04]  /*1ad0*/  FFMA R0, -R3, R3, R10 ;  /* 0x0000000303007223 */ /* 0x000fc8000000010a */
[----:B------:R-:W-:-:S07]  /*1ae0*/  FFMA R3, R0, R2, R3 ;  /* 0x0000000200037223 */ /* 0x000fce0000000003 */
.L_x_109:
[----:B------:R-:W1:Y:S01]  /*1af0*/  MUFU.RCP R0, R3 ;  /* 0x0000000300007308 */ /* 0x000e620000001000 */
[----:B------:R-:W-:Y:S07]  /*1b00*/  BSSY.RECONVERGENT B3, `(.L_x_110) ;  /* 0x000000c000037945 */ /* 0x000fee0003800200 */
[----:B------:R-:W2:Y:S01]  /*1b10*/  FCHK P0, R11, R3 ;  /* 0x000000030b007302 */ /* 0x000ea20000000000 */
[----:B-1----:R-:W-:-:S04]  /*1b20*/  FFMA R9, R0, -R3, 1 ;  /* 0x3f80000000097423 */ /* 0x002fc80000000803 */
[----:B------:R-:W-:-:S04]  /*1b30*/  FFMA R0, R0, R9, R0 ;  /* 0x0000000900007223 */ /* 0x000fc80000000000 */
[----:B------:R-:W-:-:S04]  /*1b40*/  FFMA R2, R0, R11, RZ ;  /* 0x0000000b00027223 */ /* 0x000fc800000000ff */
[----:B------:R-:W-:-:S04]  /*1b50*/  FFMA R9, R2, -R3, R11 ;  /* 0x8000000302097223 */ /* 0x000fc8000000000b */
[----:B------:R-:W-:Y:S01]  /*1b60*/  FFMA R9, R0, R9, R2 ;  /* 0x0000000900097223 */ /* 0x000fe20000000002 */
[----:B--2---:R-:W-:Y:S06]  /*1b70*/  @!P0 BRA `(.L_x_111) ;  /* 0x0000000000108947 */ /* 0x004fec0003800000 */
[----:B------:R-:W-:Y:S02]  /*1b80*/  MOV R0, R11 ;  /* 0x0000000b00007202 */ /* 0x000fe40000000f00 */
[----:B------:R-:W-:-:S07]  /*1b90*/  MOV R2, 0x1bb0 ;  /* 0x00001bb000027802 */ /* 0x000fce0000000f00 */
[----:B0-----:R-:W-:Y:S05]  /*1ba0*/  CALL.REL.NOINC `($__internal_2_$__cuda_sm3x_div_rn_noftz_f32_slowpath) ;  /* 0x0000000800707944 */ /* 0x001fea0003c00000 */
[----:B------:R-:W-:-:S07]  /*1bb0*/  IMAD.MOV.U32 R9, RZ, RZ, R17 ;  /* 0x000000ffff097224 */ /* 0x000fce00078e0011 */
.L_x_111:
[----:B------:R-:W-:Y:S05]  /*1bc0*/  BSYNC.RECONVERGENT B3 ;  /* 0x0000000000037941 */ /* 0x000fea0003800200 */
.L_x_110:
[----:B------:R1:W-:Y:S02]  /*1bd0*/  STG.E desc[UR12][R6.64+0x4], R9 ;  /* 0x0000040906007986 */ /* 0x0003e4000c10190c */
.L_x_100:
[----:B------:R-:W-:Y:S05]  /*1be0*/  BSYNC.RECONVERGENT B2 ;  /* 0x0000000000027941 */ /* 0x000fea0003800200 */
.L_x_99:
[----:B------:R-:W-:-:S07]  /*1bf0*/  IADD3 R12, PT, PT, R12, 0x2, RZ ;  /* 0x000000020c0c7810 */ /* 0x000fce0007ffe0ff */
.L_x_85:
[----:B------:R-:W4:Y:S02]  /*1c00*/  LDC R0, c[0x0][0x39c] ;  /* 0x0000e700ff007b82 */ /* 0x000f240000000800 */
[----:B----4-:R-:W-:-:S04]  /*1c10*/  LOP3.LUT R0, R0, 0x1, RZ, 0xc0, !PT ;  /* 0x0000000100007812 */ /* 0x010fc800078ec0ff */
[----:B------:R-:W-:-:S13]  /*1c20*/  ISETP.NE.U32.AND P0, PT, R0, 0x1, PT ;  /* 0x000000010000780c */ /* 0x000fda0003f05070 */
[----:B------:R-:W-:Y:S05]  /*1c30*/  @P0 EXIT ;  /* 0x000000000000094d */ /* 0x000fea0003800000 */
[----:B------:R-:W4:Y:S01]  /*1c40*/  LDC.64 R2, c[0x0][0x380] ;  /* 0x0000e000ff027b82 */ /* 0x000f220000000a00 */
[----:B------:R-:W-:-:S04]  /*1c50*/  IMAD.IADD R13, R13, 0x1, R12 ;  /* 0x000000010d0d7824 */ /* 0x000fc800078e020c */
[----:B----4-:R-:W-:-:S06]  /*1c60*/  IMAD.WIDE R2, R13, 0x4, R2 ;  /* 0x000000040d027825 */ /* 0x010fcc00078e0202 */
[----:B------:R-:W4:Y:S02]  /*1c70*/  LDG.E R2, desc[UR12][R2.64] ;  /* 0x0000000c02027981 */ /* 0x000f24000c1e1900 */
[----:B----4-:R-:W-:-:S13]  /*1c80*/  ISETP.NE.AND P0, PT, R2, 0x1, PT ;  /* 0x000000010200780c */ /* 0x010fda0003f05270 */
[----:B------:R-:W-:Y:S05]  /*1c90*/  @P0 EXIT ;  /* 0x000000000000094d */ /* 0x000fea0003800000 */
[----:B------:R-:W4:Y:S01]  /*1ca0*/  LDG.E R4, desc[UR12][R4.64] ;  /* 0x0000000c04047981 */ /* 0x000f22000c1e1900 */
[----:B------:R-:W-:Y:S01]  /*1cb0*/  BSSY.RECONVERGENT B0, `(.L_x_112) ;  /* 0x000000e000007945 */ /* 0x000fe20003800200 */
[----:B----4-:R-:W-:-:S04]  /*1cc0*/  I2FP.F32.S32 R0, R4 ;  /* 0x0000000400007245 */ /* 0x010fc80000201400 */
[----:B------:R-:W-:Y:S01]  /*1cd0*/  IADD3 R2, PT, PT, R0, -0xd000000, RZ ;  /* 0xf300000000027810 */ /* 0x000fe20007ffe0ff */
[----:B------:R4:W0:Y:S03]  /*1ce0*/  MUFU.RSQ R3, R0 ;  /* 0x0000000000037308 */ /* 0x0008260000001400 */
[----:B------:R-:W-:-:S13]  /*1cf0*/  ISETP.GT.U32.AND P0, PT, R2, 0x727fffff, PT ;  /* 0x727fffff0200780c */ /* 0x000fda0003f04070 */
[----:B----4-:R-:W-:Y:S05]  /*1d00*/  @!P0 BRA `(.L_x_113) ;  /* 0x0000000000108947 */ /* 0x010fea0003800000 */
[----:B------:R-:W-:-:S07]  /*1d10*/  MOV R2, 0x1d30 ;  /* 0x00001d3000027802 */ /* 0x000fce0000000f00 */
[----:B0123--:R-:W-:Y:S05]  /*1d20*/  CALL.REL.NOINC `($__internal_1_$__cuda_sm20_sqrt_rn_f32_slowpath) ;  /* 0x0000000400bc7944 */ /* 0x00ffea0003c00000 */
[----:B------:R-:W-:Y:S01]  /*1d30*/  IMAD.MOV.U32 R0, RZ, RZ, R17 ;  /* 0x000000ffff007224 */ /* 0x000fe200078e0011 */
[----:B------:R-:W-:Y:S06]  /*1d40*/  BRA `(.L_x_114) ;  /* 0x0000000000107947 */ /* 0x000fec0003800000 */
.L_x_113:
[----:B0-----:R-:W-:Y:S01]  /*1d50*/  FMUL.FTZ R5, R0, R3 ;  /* 0x0000000300057220 */ /* 0x001fe20000410000 */
[----:B------:R-:W-:-:S03]  /*1d60*/  FMUL.FTZ R3, R3, 0.5 ;  /* 0x3f00000003037820 */ /* 0x000fc60000410000 */
[----:B------:R-:W-:-:S04]  /*1d70*/  FFMA R0, -R5, R5, R0 ;  /* 0x0000000505007223 */ /* 0x000fc80000000100 */
[----:B------:R-:W-:-:S07]  /*1d80*/  FFMA R0, R0, R3, R5 ;  /* 0x0000000300007223 */ /* 0x000fce0000000005 */
.L_x_114:
[----:B------:R-:W-:Y:S05]  /*1d90*/  BSYNC.RECONVERGENT B0 ;  /* 0x0000000000007941 */ /* 0x000fea0003800200 */
.L_x_112:
[----:B------:R-:W-:Y:S01]  /*1da0*/  IADD3 R2, PT, PT, R0, 0x1800000, RZ ;  /* 0x0180000000027810 */ /* 0x000fe20007ffe0ff */
[----:B------:R-:W-:Y:S03]  /*1db0*/  BSSY.RECONVERGENT B1, `(.L_x_115) ;  /* 0x000000c000017945 */ /* 0x000fe60003800200 */
[----:B------:R-:W-:-:S04]  /*1dc0*/  LOP3.LUT R2, R2, 0x7f800000, RZ, 0xc0, !PT ;  /* 0x7f80000002027812 */ /* 0x000fc800078ec0ff */
[----:B------:R-:W-:-:S13]  /*1dd0*/  ISETP.GT.U32.AND P0, PT, R2, 0x1ffffff, PT ;  /* 0x01ffffff0200780c */ /* 0x000fda0003f04070 */
[----:B------:R-:W-:Y:S05]  /*1de0*/  @P0 BRA `(.L_x_116) ;  /* 0x0000000000100947 */ /* 0x000fea0003800000 */
[----:B------:R-:W-:-:S07]  /*1df0*/  MOV R16, 0x1e10 ;  /* 0x00001e1000107802 */ /* 0x000fce0000000f00 */
[----:B-123--:R-:W-:Y:S05]  /*1e00*/  CALL.REL.NOINC `($__internal_0_$__cuda_sm20_rcp_rn_f32_slowpath) ;  /* 0x0000000000b07944 */ /* 0x00efea0003c00000 */
[----:B------:R-:W-:Y:S01]  /*1e10*/  IMAD.MOV.U32 R5, RZ, RZ, R21 ;  /* 0x000000ffff057224 */ /* 0x000fe200078e0015 */
[----:B------:R-:W-:Y:S06]  /*1e20*/  BRA `(.L_x_117) ;  /* 0x0000000000107947 */ /* 0x000fec0003800000 */
.L_x_116:
[----:B------:R-:W0:Y:S02]  /*1e30*/  MUFU.RCP R5, R0 ;  /* 0x0000000000057308 */ /* 0x000e240000001000 */
[----:B0-----:R-:W-:-:S04]  /*1e40*/  FFMA R2, R5, R0, -1 ;  /* 0xbf80000005027423 */ /* 0x001fc80000000000 */
[----:B------:R-:W-:-:S04]  /*1e50*/  FADD.FTZ R2, -R2, -RZ ;  /* 0x800000ff02027221 */ /* 0x000fc80000010100 */
[----:B------:R-:W-:-:S07]  /*1e60*/  FFMA R5, R5, R2, R5 ;  /* 0x0000000205057223 */ /* 0x000fce0000000005 */
.L_x_117:
[----:B------:R-:W-:Y:S05]  /*1e70*/  BSYNC.RECONVERGENT B1 ;  /* 0x0000000000017941 */ /* 0x000fea0003800200 */
.L_x_115:
[----:B------:R-:W0:Y:S02]  /*1e80*/  LDC.64 R2, c[0x0][0x390] ;  /* 0x0000e400ff027b82 */ /* 0x000e240000000a00 */
[----:B0-----:R-:W-:-:S06]  /*1e90*/  IMAD.WIDE.U32 R2, R12, 0x4, R2 ;  /* 0x000000040c027825 */ /* 0x001fcc00078e0002 */
[----:B------:R-:W4:Y:S02]  /*1ea0*/  LDG.E R2, desc[UR12][R2.64] ;  /* 0x0000000c02027981 */ /* 0x000f24000c1e1900 */
[----:B----4-:R-:W-:-:S04]  /*1eb0*/  I2FP.F32.S32 R4, R2 ;  /* 0x0000000200047245 */ /* 0x010fc80000201400 */
[----:B------:R-:W-:Y:S01]  /*1ec0*/  IADD3 R0, PT, PT, R4, -0xd000000, RZ ;  /* 0xf300000004007810 */ /* 0x000fe20007ffe0ff */
[----:B-123--:R0:W1:Y:S03]  /*1ed0*/  MUFU.RSQ R7, R4 ;  /* 0x0000000400077308 */ /* 0x00e0660000001400 */
[----:B------:R-:W-:-:S13]  /*1ee0*/  ISETP.GT.U32.AND P0, PT, R0, 0x727fffff, PT ;  /* 0x727fffff0000780c */ /* 0x000fda0003f04070 */
[----:B0-----:R-:W-:Y:S05]  /*1ef0*/  @!P0 BRA `(.L_x_118) ;  /* 0x00000000001c8947 */ /* 0x001fea0003800000 */
[----:B------:R-:W-:Y:S01]  /*1f00*/  BSSY.RECONVERGENT B0, `(.L_x_119) ;  /* 0x0000004000007945 */ /* 0x000fe20003800200 */
[----:B------:R-:W-:Y:S01]  /*1f10*/  IMAD.MOV.U32 R0, RZ, RZ, R4 ;  /* 0x000000ffff007224 */ /* 0x000fe200078e0004 */
[----:B------:R-:W-:-:S07]  /*1f20*/  MOV R2, 0x1f40 ;  /* 0x00001f4000027802 */ /* 0x000fce0000000f00 */
[----:B-1----:R-:W-:Y:S05]  /*1f30*/  CALL.REL.NOINC `($__internal_1_$__cuda_sm20_sqrt_rn_f32_slowpath) ;  /* 0x0000000400387944 */ /* 0x002fea0003c00000 */
[----:B------:R-:W-:Y:S05]  /*1f40*/  BSYNC.RECONVERGENT B0 ;  /* 0x0000000000007941 */ /* 0x000fea0003800200 */
.L_x_119:
[----:B------:R-:W-:Y:S01]  /*1f50*/  MOV R3, R17 ;  /* 0x0000001100037202 */ /* 0x000fe20000000f00 */
[----:B------:R-:W-:Y:S06]  /*1f60*/  BRA `(.L_x_120) ;  /* 0x0000000000107947 */ /* 0x000fec0003800000 */
.L_x_118:
[----:B-1----:R-:W-:Y:S01]  /*1f70*/  FMUL.FTZ R3, R4, R7 ;  /* 0x0000000704037220 */ /* 0x002fe20000410000 */
[----:B------:R-:W-:-:S03]  /*1f80*/  FMUL.FTZ R2, R7, 0.5 ;  /* 0x3f00000007027820 */ /* 0x000fc60000410000 */
[----:B------:R-:W-:-:S04]  /*1f90*/  FFMA R0, -R3, R3, R4 ;  /* 0x0000000303007223 */ /* 0x000fc80000000104 */
[----:B------:R-:W-:-:S07]  /*1fa0*/  FFMA R3, R0, R2, R3 ;  /* 0x0000000200037223 */ /* 0x000fce0000000003 */
.L_x_120:
        /* <DEDUP_REMOVED lines=12> */
[----:B------:R-:W-:-:S07]  /*2070*/  MOV R7, R17 ;  /* 0x0000001100077202 */ /* 0x000fce0000000f00 */
.L_x_122:
[----:B------:R-:W-:Y:S05]  /*2080*/  BSYNC.RECONVERGENT B2 ;  /* 0x0000000000027941 */ /* 0x000fea0003800200 */
.L_x_121:
[----:B------:R-:W0:Y:S02]  /*2090*/  LDC.64 R2, c[0x0][0x388] ;  /* 0x0000e200ff027b82 */ /* 0x000e240000000a00 */
[----:B0-----:R-:W-:-:S05]  /*20a0*/  IMAD.WIDE R2, R13, 0x4, R2 ;  /* 0x000000040d027825 */ /* 0x001fca00078e0202 */
[----:B------:R-:W-:Y:S01]  /*20b0*/  STG.E desc[UR12][R2.64], R7 ;  /* 0x0000000702007986 */ /* 0x000fe2000c10190c */
[----:B------:R-:W-:Y:S05]  /*20c0*/  EXIT ;  /* 0x000000000000794d */ /* 0x000fea0003800000 */
        .weak           $__internal_0_$__cuda_sm20_rcp_rn_f32_slowpath
        .type           $__internal_0_$__cuda_sm20_rcp_rn_f32_slowpath,@function
        .size           $__internal_0_$__cuda_sm20_rcp_rn_f32_slowpath,($__internal_1_$__cuda_sm20_sqrt_rn_f32_slowpath - $__internal_0_$__cuda_sm20_rcp_rn_f32_slowpath)
$__internal_0_$__cuda_sm20_rcp_rn_f32_slowpath:
[----:B------:R-:W-:Y:S01]  /*20d0*/  IMAD.SHL.U32 R3, R0, 0x2, RZ ;  /* 0x0000000200037824 */ /* 0x000fe200078e00ff */
[----:B------:R-:W-:Y:S04]  /*20e0*/  BSSY.RECONVERGENT B0, `(.L_x_123) ;  /* 0x0000030000007945 */ /* 0x000fe80003800200 */
[----:B------:R-:W-:-:S04]  /*20f0*/  SHF.R.U32.HI R3, RZ, 0x18, R3 ;  /* 0x00000018ff037819 */ /* 0x000fc80000011603 */
[----:B------:R-:W-:-:S13]  /*2100*/  ISETP.NE.U32.AND P0, PT, R3, RZ, PT ;  /* 0x000000ff0300720c */ /* 0x000fda0003f05070 */
[----:B------:R-:W-:Y:S05]  /*2110*/  @P0 BRA `(.L_x_124) ;  /* 0x0000000000280947 */ /* 0x000fea0003800000 */
[----:B------:R-:W-:-:S04]  /*2120*/  SHF.L.U32 R2, R0, 0x1, RZ ;  /* 0x0000000100027819 */ /* 0x000fc800000006ff */
[----:B------:R-:W-:-:S13]  /*2130*/  ISETP.NE.AND P0, PT, R2, RZ, PT ;  /* 0x000000ff0200720c */ /* 0x000fda0003f05270 */
[----:B------:R-:W-:Y:S01]  /*2140*/  @P0 FFMA R17, R0, 1.84467440737095516160e+19, RZ ;  /* 0x5f80000000110823 */ /* 0x000fe200000000ff */
[----:B------:R-:W-:Y:S08]  /*2150*/  @!P0 MUFU.RCP R3, R0 ;  /* 0x0000000000038308 */ /* 0x000ff00000001000 */
[----:B------:R-:W0:Y:S02]  /*2160*/  @P0 MUFU.RCP R2, R17 ;  /* 0x0000001100020308 */ /* 0x000e240000001000 */
[----:B0-----:R-:W-:-:S04]  /*2170*/  @P0 FFMA R18, R17, R2, -1 ;  /* 0xbf80000011120423 */ /* 0x001fc80000000002 */
[----:B------:R-:W-:-:S04]  /*2180*/  @P0 FADD.FTZ R19, -R18, -RZ ;  /* 0x800000ff12130221 */ /* 0x000fc80000010100 */
[----:B------:R-:W-:-:S04]  /*2190*/  @P0 FFMA R2, R2, R19, R2 ;  /* 0x0000001302020223 */ /* 0x000fc80000000002 */
[----:B------:R-:W-:Y:S01]  /*21a0*/  @P0 FFMA R3, R2, 1.84467440737095516160e+19, RZ ;  /* 0x5f80000002030823 */ /* 0x000fe200000000ff */
[----:B------:R-:W-:Y:S06]  /*21b0*/  BRA `(.L_x_125) ;  /* 0x0000000000887947 */ /* 0x000fec0003800000 */
.L_x_124:
[----:B------:R-:W-:-:S05]  /*21c0*/  VIADD R2, R3, 0xffffff03 ;  /* 0xffffff0303027836 */ /* 0x000fca0000000000 */
[----:B------:R-:W-:-:S13]  /*21d0*/  ISETP.GT.U32.AND P0, PT, R2, 0x1, PT ;  /* 0x000000010200780c */ /* 0x000fda0003f04070 */
[----:B------:R-:W-:Y:S05]  /*21e0*/  @P0 BRA `(.L_x_126) ;  /* 0x0000000000780947 */ /* 0x000fea0003800000 */
[----:B------:R-:W-:Y:S01]  /*21f0*/  LOP3.LUT R17, R0, 0x7fffff, RZ, 0xc0, !PT ;  /* 0x007fffff00117812 */ /* 0x000fe200078ec0ff */
[----:B------:R-:W-:-:S03]  /*2200*/  HFMA2 R19, -RZ, RZ, 0, 1.78813934326171875e-07 ;  /* 0x00000003ff137431 */ /* 0x000fc600000001ff */
[----:B------:R-:W-:-:S04]  /*2210*/  LOP3.LUT R22, R17, 0x3f800000, RZ, 0xfc, !PT ;  /* 0x3f80000011167812 */ /* 0x000fc800078efcff */
[----:B------:R-:W0:Y:S01]  /*2220*/  MUFU.RCP R17, R22 ;  /* 0x0000001600117308 */ /* 0x000e220000001000 */
[----:B------:R-:W-:Y:S01]  /*2230*/  SHF.L.U32 R19, R19, R2, RZ ;  /* 0x0000000213137219 */ /* 0x000fe200000006ff */
[----:B0-----:R-:W-:-:S04]  /*2240*/  FFMA R18, R22, R17, -1 ;  /* 0xbf80000016127423 */ /* 0x001fc80000000011 */
[----:B------:R-:W-:-:S04]  /*2250*/  FADD.FTZ R24, -R18, -RZ ;  /* 0x800000ff12187221 */ /* 0x000fc80000010100 */
[CCC-:B------:R-:W-:Y:S01]  /*2260*/  FFMA.RM R18, R17.reuse, R24.reuse, R17.reuse ;  /* 0x0000001811127223 */ /* 0x1c0fe20000004011 */
[----:B------:R-:W-:-:S04]  /*2270*/  FFMA.RP R21, R17, R24, R17 ;  /* 0x0000001811157223 */ /* 0x000fc80000008011 */
[C---:B------:R-:W-:Y:S02]  /*2280*/  LOP3.LUT R17, R18.reuse, 0x7fffff, RZ, 0xc0, !PT ;  /* 0x007fffff12117812 */ /* 0x040fe400078ec0ff */
[----:B------:R-:W-:Y:S02]  /*2290*/  FSETP.NEU.FTZ.AND P0, PT, R18, R21, PT ;  /* 0x000000151200720b */ /* 0x000fe40003f1d000 */
[----:B------:R-:W-:Y:S02]  /*22a0*/  LOP3.LUT R17, R17, 0x800000, RZ, 0xfc, !PT ;  /* 0x0080000011117812 */ /* 0x000fe400078efcff */
[----:B------:R-:W-:Y:S02]  /*22b0*/  SEL R18, RZ, 0xffffffff, !P0 ;  /* 0xffffffffff127807 */ /* 0x000fe40004000000 */
[----:B------:R-:W-:-:S03]  /*22c0*/  LOP3.LUT R19, R19, R17, RZ, 0xc0, !PT ;  /* 0x0000001113137212 */ /* 0x000fc600078ec0ff */
[----:B------:R-:W-:Y:S01]  /*22d0*/  IMAD.MOV R18, RZ, RZ, -R18 ;  /* 0x000000ffff127224 */ /* 0x000fe200078e0a12 */
[----:B------:R-:W-:-:S04]  /*22e0*/  SHF.R.U32.HI R19, RZ, R2, R19 ;  /* 0x00000002ff137219 */ /* 0x000fc80000011613 */
[----:B------:R-:W-:Y:S02]  /*22f0*/  LOP3.LUT P1, RZ, R18, R2, R17, 0xf8, !PT ;  /* 0x0000000212ff7212 */ /* 0x000fe4000782f811 */
[C---:B------:R-:W-:Y:S02]  /*2300*/  LOP3.LUT P0, RZ, R19.reuse, 0x1, RZ, 0xc0, !PT ;  /* 0x0000000113ff7812 */ /* 0x040fe4000780c0ff */
[----:B------:R-:W-:-:S04]  /*2310*/  LOP3.LUT P3, RZ, R19, 0x2, RZ, 0xc0, !PT ;  /* 0x0000000213ff7812 */ /* 0x000fc8000786c0ff */
[----:B------:R-:W-:Y:S02]  /*2320*/  PLOP3.LUT P0, PT, P0, P1, P3, 0xe0, 0x0 ;  /* 0x000000000000781c */ /* 0x000fe40000703c30 */
[----:B------:R-:W-:Y:S02]  /*2330*/  LOP3.LUT P1, RZ, R0, 0x7fffff, RZ, 0xc0, !PT ;  /* 0x007fffff00ff7812 */ /* 0x000fe4000782c0ff */
[----:B------:R-:W-:-:S04]  /*2340*/  SEL R2, RZ, 0x1, !P0 ;  /* 0x00000001ff027807 */ /* 0x000fc80004000000 */
[----:B------:R-:W-:-:S04]  /*2350*/  IADD3 R2, PT, PT, -R2, RZ, RZ ;  /* 0x000000ff02027210 */ /* 0x000fc80007ffe1ff */
[----:B------:R-:W-:Y:S01]  /*2360*/  ISETP.GE.AND P0, PT, R2, RZ, PT ;  /* 0x000000ff0200720c */ /* 0x000fe20003f06270 */
[----:B------:R-:W-:-:S05]  /*2370*/  VIADD R2, R3, 0xffffff04 ;  /* 0xffffff0403027836 */ /* 0x000fca0000000000 */
[----:B------:R-:W-:-:S07]  /*2380*/  SHF.R.U32.HI R3, RZ, R2, R17 ;  /* 0x00000002ff037219 */ /* 0x000fce0000011611 */
[----:B------:R-:W-:-:S05]  /*2390*/  @!P0 IADD3 R3, PT, PT, R3, 0x1, RZ ;  /* 0x0000000103038810 */ /* 0x000fca0007ffe0ff */
[----:B------:R-:W-:-:S05]  /*23a0*/  @!P1 IMAD.SHL.U32 R3, R3, 0x2, RZ ;  /* 0x0000000203039824 */ /* 0x000fca00078e00ff */
[----:B------:R-:W-:Y:S01]  /*23b0*/  LOP3.LUT R3, R3, 0x80000000, R0, 0xf8, !PT ;  /* 0x8000000003037812 */ /* 0x000fe200078ef800 */
[----:B------:R-:W-:Y:S06]  /*23c0*/  BRA `(.L_x_125) ;  /* 0x0000000000047947 */ /* 0x000fec0003800000 */
.L_x_126:
[----:B------:R0:W1:Y:S02]  /*23d0*/  MUFU.RCP R3, R0 ;  /* 0x0000000000037308 */ /* 0x0000640000001000 */
.L_x_125:
[----:B------:R-:W-:Y:S05]  /*23e0*/  BSYNC.RECONVERGENT B0 ;  /* 0x0000000000007941 */ /* 0x000fea0003800200 */
.L_x_123:
[----:B------:R-:W-:Y:S01]  /*23f0*/  IMAD.MOV.U32 R17, RZ, RZ, 0x0 ;  /* 0x00000000ff117424 */ /* 0x000fe200078e00ff */
[----:B-1----:R-:W-:-:S03]  /*2400*/  MOV R21, R3 ;  /* 0x0000000300157202 */ /* 0x002fc60000000f00 */
[----:B0-----:R-:W-:Y:S05]  /*2410*/  RET.REL.NODEC R16 `(_Z24edgeNormalization_kernelPiPfS_ii) ;  /* 0xffffffd810f87950 */ /* 0x001fea0003c3ffff */
        .weak           $__internal_1_$__cuda_sm20_sqrt_rn_f32_slowpath
        .type           $__internal_1_$__cuda_sm20_sqrt_rn_f32_slowpath,@function
        .size           $__internal_1_$__cuda_sm20_sqrt_rn_f32_slowpath,($__internal_2_$__cuda_sm3x_div_rn_noftz_f32_slowpath - $__internal_1_$__cuda_sm20_sqrt_rn_f32_slowpath)
$__internal_1_$__cuda_sm20_sqrt_rn_f32_slowpath:
[----:B------:R-:W-:-:S13]  /*2420*/  LOP3.LUT P0, RZ, R0, 0x7fffffff, RZ, 0xc0, !PT ;  /* 0x7fffffff00ff7812 */ /* 0x000fda000780c0ff */
[----:B------:R-:W-:Y:S01]  /*2430*/  @!P0 MOV R17, R0 ;  /* 0x0000000000118202 */ /* 0x000fe20000000f00 */
[----:B------:R-:W-:Y:S06]  /*2440*/  @!P0 BRA `(.L_x_127) ;  /* 0x0000000000408947 */ /* 0x000fec0003800000 */
[----:B------:R-:W-:-:S13]  /*2450*/  FSETP.GEU.FTZ.AND P0, PT, R0, RZ, PT ;  /* 0x000000ff0000720b */ /* 0x000fda0003f1e000 */
[----:B------:R-:W-:Y:S01]  /*2460*/  @!P0 IMAD.MOV.U32 R17, RZ, RZ, 0x7fffffff ;  /* 0x7fffffffff118424 */ /* 0x000fe200078e00ff */
[----:B------:R-:W-:Y:S06]  /*2470*/  @!P0 BRA `(.L_x_127) ;  /* 0x0000000000348947 */ /* 0x000fec0003800000 */
[----:B------:R-:W-:-:S13]  /*2480*/  FSETP.GTU.FTZ.AND P0, PT, |R0|, +INF , PT ;  /* 0x7f8000000000780b */ /* 0x000fda0003f1c200 */
[----:B------:R-:W-:Y:S01]  /*2490*/  @P0 FADD.FTZ R17, R0, 1 ;  /* 0x3f80000000110421 */ /* 0x000fe20000010000 */
[----:B------:R-:W-:Y:S06]  /*24a0*/  @P0 BRA `(.L_x_127) ;  /* 0x0000000000280947 */ /* 0x000fec0003800000 */
[----:B------:R-:W-:-:S13]  /*24b0*/  FSETP.NEU.FTZ.AND P0, PT, |R0|, +INF , PT ;  /* 0x7f8000000000780b */ /* 0x000fda0003f1d200 */
[----:B------:R-:W-:-:S04]  /*24c0*/  @P0 FFMA R18, R0, 1.84467440737095516160e+19, RZ ;  /* 0x5f80000000120823 */ /* 0x000fc800000000ff */
[----:B------:R-:W0:Y:S02]  /*24d0*/  @P0 MUFU.RSQ R19, R18 ;  /* 0x0000001200130308 */ /* 0x000e240000001400 */
[----:B0-----:R-:W-:Y:S01]  /*24e0*/  @P0 FMUL.FTZ R3, R18, R19 ;  /* 0x0000001312030220 */ /* 0x001fe20000410000 */
[----:B------:R-:W-:-:S03]  /*24f0*/  @P0 FMUL.FTZ R16, R19, 0.5 ;  /* 0x3f00000013100820 */ /* 0x000fc60000410000 */
[----:B------:R-:W-:-:S04]  /*2500*/  @P0 FADD.FTZ R17, -R3, -RZ ;  /* 0x800000ff03110221 */ /* 0x000fc80000010100 */
[----:B------:R-:W-:Y:S01]  /*2510*/  @P0 FFMA R22, R3, R17, R18 ;  /* 0x0000001103160223 */ /* 0x000fe20000000012 */
[----:B------:R-:W-:-:S03]  /*2520*/  @!P0 MOV R17, R0 ;  /* 0x0000000000118202 */ /* 0x000fc60000000f00 */
[----:B------:R-:W-:-:S04]  /*2530*/  @P0 FFMA R16, R22, R16, R3 ;  /* 0x0000001016100223 */ /* 0x000fc80000000003 */
[----:B------:R-:W-:-:S07]  /*2540*/  @P0 FMUL.FTZ R17, R16, 2.3283064365386962891e-10 ;  /* 0x2f80000010110820 */ /* 0x000fce0000410000 */
.L_x_127:
[----:B------:R-:W-:-:S04]  /*2550*/  IMAD.MOV.U32 R3, RZ, RZ, 0x0 ;  /* 0x00000000ff037424 */ /* 0x000fc800078e00ff */
[----:B------:R-:W-:Y:S05]  /*2560*/  RET.REL.NODEC R2 `(_Z24edgeNormalization_kernelPiPfS_ii) ;  /* 0xffffffd802a47950 */ /* 0x000fea0003c3ffff */
        .weak           $__internal_2_$__cuda_sm3x_div_rn_noftz_f32_slowpath
        .type           $__internal_2_$__cuda_sm3x_div_rn_noftz_f32_slowpath,@function
        .size           $__internal_2_$__cuda_sm3x_div_rn_noftz_f32_slowpath,(.L_x_143 - $__internal_2_$__cuda_sm3x_div_rn_noftz_f32_slowpath)
$__internal_2_$__cuda_sm3x_div_rn_noftz_f32_slowpath:
[----:B------:R-:W-:Y:S01]  /*2570*/  SHF.R.U32.HI R16, RZ, 0x17, R3 ;  /* 0x00000017ff107819 */ /* 0x000fe20000011603 */
[----:B------:R-:W-:Y:S01]  /*2580*/  BSSY.RECONVERGENT B0, `(.L_x_128) ;  /* 0x0000062000007945 */ /* 0x000fe20003800200 */
[----:B------:R-:W-:Y:S02]  /*2590*/  SHF.R.U32.HI R19, RZ, 0x17, R0 ;  /* 0x00000017ff137819 */ /* 0x000fe40000011600 */
[----:B------:R-:W-:Y:S02]  /*25a0*/  LOP3.LUT R16, R16, 0xff, RZ, 0xc0, !PT ;  /* 0x000000ff10107812 */ /* 0x000fe400078ec0ff */
[----:B------:R-:W-:Y:S02]  /*25b0*/  LOP3.LUT R19, R19, 0xff, RZ, 0xc0, !PT ;  /* 0x000000ff13137812 */ /* 0x000fe400078ec0ff */
[----:B------:R-:W-:-:S03]  /*25c0*/  IADD3 R21, PT, PT, R16, -0x1, RZ ;  /* 0xffffffff10157810 */ /* 0x000fc60007ffe0ff */
[----:B------:R-:W-:Y:S01]  /*25d0*/  VIADD R18, R19, 0xffffffff ;  /* 0xffffffff13127836 */ /* 0x000fe20000000000 */
[----:B------:R-:W-:-:S04]  /*25e0*/  ISETP.GT.U32.AND P0, PT, R21, 0xfd, PT ;  /* 0x000000fd1500780c */ /* 0x000fc80003f04070 */
[----:B------:R-:W-:-:S13]  /*25f0*/  ISETP.GT.U32.OR P0, PT, R18, 0xfd, P0 ;  /* 0x000000fd1200780c */ /* 0x000fda0000704470 */
[----:B------:R-:W-:Y:S01]  /*2600*/  @!P0 MOV R17, RZ ;  /* 0x000000ff00118202 */ /* 0x000fe20000000f00 */
[----:B------:R-:W-:Y:S06]  /*2610*/  @!P0 BRA `(.L_x_129) ;  /* 0x00000000005c8947 */ /* 0x000fec0003800000 */
[----:B------:R-:W-:Y:S02]  /*2620*/  FSETP.GTU.FTZ.AND P0, PT, |R0|, +INF , PT ;  /* 0x7f8000000000780b */ /* 0x000fe40003f1c200 */
[----:B------:R-:W-:-:S04]  /*2630*/  FSETP.GTU.FTZ.AND P1, PT, |R3|, +INF , PT ;  /* 0x7f8000000300780b */ /* 0x000fc80003f3c200 */
[----:B------:R-:W-:-:S13]  /*2640*/  PLOP3.LUT P0, PT, P0, P1, PT, 0xf8, 0x8f ;  /* 0x00000000008f781c */ /* 0x000fda0000703f70 */
[----:B------:R-:W-:Y:S05]  /*2650*/  @P0 BRA `(.L_x_130) ;  /* 0x00000004004c0947 */ /* 0x000fea0003800000 */
[----:B------:R-:W-:-:S13]  /*2660*/  LOP3.LUT P0, RZ, R3, 0x7fffffff, R0, 0xc8, !PT ;  /* 0x7fffffff03ff7812 */ /* 0x000fda000780c800 */
[----:B------:R-:W-:Y:S05]  /*2670*/  @!P0 BRA `(.L_x_131) ;  /* 0x00000004003c8947 */ /* 0x000fea0003800000 */
[C---:B------:R-:W-:Y:S02]  /*2680*/  FSETP.NEU.FTZ.AND P3, PT, |R0|.reuse, +INF , PT ;  /* 0x7f8000000000780b */ /* 0x040fe40003f7d200 */
[----:B------:R-:W-:Y:S02]  /*2690*/  FSETP.NEU.FTZ.AND P1, PT, |R3|, +INF , PT ;  /* 0x7f8000000300780b */ /* 0x000fe40003f3d200 */
[----:B------:R-:W-:-:S11]  /*26a0*/  FSETP.NEU.FTZ.AND P0, PT, |R0|, +INF , PT ;  /* 0x7f8000000000780b */ /* 0x000fd60003f1d200 */
[----:B------:R-:W-:Y:S05]  /*26b0*/  @!P1 BRA !P3, `(.L_x_131) ;  /* 0x00000004002c9947 */ /* 0x000fea0005800000 */
[----:B------:R-:W-:-:S04]  /*26c0*/  LOP3.LUT P3, RZ, R0, 0x7fffffff, RZ, 0xc0, !PT ;  /* 0x7fffffff00ff7812 */ /* 0x000fc8000786c0ff */
[----:B------:R-:W-:-:S13]  /*26d0*/  PLOP3.LUT P1, PT, P1, P3, PT, 0x2f, 0xf2 ;  /* 0x0000000000f2781c */ /* 0x000fda0000f26577 */
[----:B------:R-:W-:Y:S05]  /*26e0*/  @P1 BRA `(.L_x_132) ;  /* 0x0000000400181947 */ /* 0x000fea0003800000 */
[----:B------:R-:W-:-:S04]  /*26f0*/  LOP3.LUT P1, RZ, R3, 0x7fffffff, RZ, 0xc0, !PT ;  /* 0x7fffffff03ff7812 */ /* 0x000fc8000782c0ff */
[----:B------:R-:W-:-:S13]  /*2700*/  PLOP3.LUT P0, PT, P0, P1, PT, 0x2f, 0xf2 ;  /* 0x0000000000f2781c */ /* 0x000fda0000702577 */
[----:B------:R-:W-:Y:S05]  /*2710*/  @P0 BRA `(.L_x_133) ;  /* 0x0000000400000947 */ /* 0x000fea0003800000 */
[----:B------:R-:W-:Y:S02]  /*2720*/  ISETP.GE.AND P0, PT, R18, RZ, PT ;  /* 0x000000ff1200720c */ /* 0x000fe40003f06270 */
[----:B------:R-:W-:-:S11]  /*2730*/  ISETP.GE.AND P1, PT, R21, RZ, PT ;  /* 0x000000ff1500720c */ /* 0x000fd60003f26270 */
[----:B------:R-:W-:Y:S01]  /*2740*/  @P0 IMAD.MOV.U32 R17, RZ, RZ, RZ ;  /* 0x000000ffff110224 */ /* 0x000fe200078e00ff */
[----:B------:R-:W-:Y:S01]  /*2750*/  @!P0 MOV R17, 0xffffffc0 ;  /* 0xffffffc000118802 */ /* 0x000fe20000000f00 */
[----:B------:R-:W-:Y:S01]  /*2760*/  @!P0 FFMA R0, R0, 1.84467440737095516160e+19, RZ ;  /* 0x5f80000000008823 */ /* 0x000fe200000000ff */
[----:B------:R-:W-:-:S03]  /*2770*/  @!P1 FFMA R3, R3, 1.84467440737095516160e+19, RZ ;  /* 0x5f80000003039823 */ /* 0x000fc600000000ff */
[----:B------:R-:W-:-:S07]  /*2780*/  @!P1 VIADD R17, R17, 0x40 ;  /* 0x0000004011119836 */ /* 0x000fce0000000000 */
.L_x_129:
[----:B------:R-:W-:Y:S01]  /*2790*/  LEA R18, R16, 0xc0800000, 0x17 ;  /* 0xc080000010127811 */ /* 0x000fe200078eb8ff */
[----:B------:R-:W-:Y:S01]  /*27a0*/  VIADD R19, R19, 0xffffff81 ;  /* 0xffffff8113137836 */ /* 0x000fe20000000000 */
[----:B------:R-:W-:Y:S02]  /*27b0*/  BSSY.RECONVERGENT B1, `(.L_x_134) ;  /* 0x0000035000017945 */ /* 0x000fe40003800200 */
[----:B------:R-:W-:Y:S01]  /*27c0*/  IADD3 R23, PT, PT, -R18, R3, RZ ;  /* 0x0000000312177210 */ /* 0x000fe20007ffe1ff */
[C---:B------:R-:W-:Y:S01]  /*27d0*/  IMAD R0, R19.reuse, -0x800000, R0 ;  /* 0xff80000013007824 */ /* 0x040fe200078e0200 */
[----:B------:R-:W-:Y:S02]  /*27e0*/  IADD3 R24, PT, PT, R19, 0x7f, -R16 ;  /* 0x0000007f13187810 */ /* 0x000fe40007ffe810 */
[----:B------:R-:W0:Y:S01]  /*27f0*/  MUFU.RCP R18, R23 ;  /* 0x0000001700127308 */ /* 0x000e220000001000 */
[----:B------:R-:W-:Y:S01]  /*2800*/  FADD.FTZ R21, -R23, -RZ ;  /* 0x800000ff17157221 */ /* 0x000fe20000010100 */
[----:B------:R-:W-:-:S03]  /*2810*/  IADD3 R17, PT, PT, R24, R17, RZ ;  /* 0x0000001118117210 */ /* 0x000fc60007ffe0ff */
[----:B0-----:R-:W-:-:S04]  /*2820*/  FFMA R3, R18, R21, 1 ;  /* 0x3f80000012037423 */ /* 0x001fc80000000015 */
[----:B------:R-:W-:-:S04]  /*2830*/  FFMA R18, R18, R3, R18 ;  /* 0x0000000312127223 */ /* 0x000fc80000000012 */
[----:B------:R-:W-:-:S04]  /*2840*/  FFMA R3, R0, R18, RZ ;  /* 0x0000001200037223 */ /* 0x000fc800000000ff */
[----:B------:R-:W-:-:S04]  /*2850*/  FFMA R22, R21, R3, R0 ;  /* 0x0000000315167223 */ /* 0x000fc80000000000 */
[----:B------:R-:W-:-:S04]  /*2860*/  FFMA R3, R18, R22, R3 ;  /* 0x0000001612037223 */ /* 0x000fc80000000003 */
[----:B------:R-:W-:-:S04]  /*2870*/  FFMA R22, R21, R3, R0 ;  /* 0x0000000315167223 */ /* 0x000fc80000000000 */
[----:B------:R-:W-:-:S05]  /*2880*/  FFMA R0, R18, R22, R3 ;  /* 0x0000001612007223 */ /* 0x000fca0000000003 */
[----:B------:R-:W-:-:S04]  /*2890*/  SHF.R.U32.HI R16, RZ, 0x17, R0 ;  /* 0x00000017ff107819 */ /* 0x000fc80000011600 */
[----:B------:R-:W-:-:S05]  /*28a0*/  LOP3.LUT R16, R16, 0xff, RZ, 0xc0, !PT ;  /* 0x000000ff10107812 */ /* 0x000fca00078ec0ff */
[----:B------:R-:W-:-:S05]  /*28b0*/  IMAD.IADD R16, R16, 0x1, R17 ;  /* 0x0000000110107824 */ /* 0x000fca00078e0211 */
[----:B------:R-:W-:-:S04]  /*28c0*/  IADD3 R19, PT, PT, R16, -0x1, RZ ;  /* 0xffffffff10137810 */ /* 0x000fc80007ffe0ff */
[----:B------:R-:W-:-:S13]  /*28d0*/  ISETP.GE.U32.AND P0, PT, R19, 0xfe, PT ;  /* 0x000000fe1300780c */ /* 0x000fda0003f06070 */
[----:B------:R-:W-:Y:S05]  /*28e0*/  @!P0 BRA `(.L_x_135) ;  /* 0x0000000000808947 */ /* 0x000fea0003800000 */
[----:B------:R-:W-:-:S13]  /*28f0*/  ISETP.GT.AND P0, PT, R16, 0xfe, PT ;  /* 0x000000fe1000780c */ /* 0x000fda0003f04270 */
[----:B------:R-:W-:Y:S05]  /*2900*/  @P0 BRA `(.L_x_136) ;  /* 0x00000000006c0947 */ /* 0x000fea0003800000 */
[----:B------:R-:W-:-:S13]  /*2910*/  ISETP.GE.AND P0, PT, R16, 0x1, PT ;  /* 0x000000011000780c */ /* 0x000fda0003f06270 */
[----:B------:R-:W-:Y:S05]  /*2920*/  @P0 BRA `(.L_x_137) ;  /* 0x0000000000740947 */ /* 0x000fea0003800000 */
[----:B------:R-:W-:Y:S02]  /*2930*/  ISETP.GE.AND P0, PT, R16, -0x18, PT ;  /* 0xffffffe81000780c */ /* 0x000fe40003f06270 */
[----:B------:R-:W-:-:S11]  /*2940*/  LOP3.LUT R0, R0, 0x80000000, RZ, 0xc0, !PT ;  /* 0x8000000000007812 */ /* 0x000fd600078ec0ff */
[----:B------:R-:W-:Y:S05]  /*2950*/  @!P0 BRA `(.L_x_137) ;  /* 0x0000000000688947 */ /* 0x000fea0003800000 */
[CCC-:B------:R-:W-:Y:S01]  /*2960*/  FFMA.RZ R19, R18.reuse, R22.reuse, R3.reuse ;  /* 0x0000001612137223 */ /* 0x1c0fe2000000c003 */
[CCC-:B------:R-:W-:Y:S01]  /*2970*/  FFMA.RP R17, R18.reuse, R22.reuse, R3.reuse ;  /* 0x0000001612117223 */ /* 0x1c0fe20000008003 */
[----:B------:R-:W-:Y:S01]  /*2980*/  FFMA.RM R18, R18, R22, R3 ;  /* 0x0000001612127223 */ /* 0x000fe20000004003 */
[C---:B------:R-:W-:Y:S01]  /*2990*/  VIADD R22, R16.reuse, 0x20 ;  /* 0x0000002010167836 */ /* 0x040fe20000000000 */
[C---:B------:R-:W-:Y:S02]  /*29a0*/  ISETP.NE.AND P3, PT, R16.reuse, RZ, PT ;  /* 0x000000ff1000720c */ /* 0x040fe40003f65270 */
[----:B------:R-:W-:Y:S02]  /*29b0*/  LOP3.LUT R19, R19, 0x7fffff, RZ, 0xc0, !PT ;  /* 0x007fffff13137812 */ /* 0x000fe400078ec0ff */
[----:B------:R-:W-:Y:S02]  /*29c0*/  ISETP.NE.AND P1, PT, R16, RZ, PT ;  /* 0x000000ff1000720c */ /* 0x000fe40003f25270 */
[----:B------:R-:W-:-:S02]  /*29d0*/  LOP3.LUT R19, R19, 0x800000, RZ, 0xfc, !PT ;  /* 0x0080000013137812 */ /* 0x000fc400078efcff */
[----:B------:R-:W-:Y:S02]  /*29e0*/  IADD3 R16, PT, PT, -R16, RZ, RZ ;  /* 0x000000ff10107210 */ /* 0x000fe40007ffe1ff */
[----:B------:R-:W-:Y:S02]  /*29f0*/  SHF.L.U32 R22, R19, R22, RZ ;  /* 0x0000001613167219 */ /* 0x000fe400000006ff */
[----:B------:R-:W-:Y:S02]  /*2a00*/  FSETP.NEU.FTZ.AND P0, PT, R17, R18, PT ;  /* 0x000000121100720b */ /* 0x000fe40003f1d000 */
[----:B------:R-:W-:Y:S02]  /*2a10*/  SEL R16, R16, RZ, P3 ;  /* 0x000000ff10107207 */ /* 0x000fe40001800000 */
[----:B------:R-:W-:Y:S02]  /*2a20*/  ISETP.NE.AND P1, PT, R22, RZ, P1 ;  /* 0x000000ff1600720c */ /* 0x000fe40000f25270 */
[----:B------:R-:W-:-:S02]  /*2a30*/  SHF.R.U32.HI R16, RZ, R16, R19 ;  /* 0x00000010ff107219 */ /* 0x000fc40000011613 */
[----:B------:R-:W-:Y:S02]  /*2a40*/  PLOP3.LUT P0, PT, P0, P1, PT, 0xf8, 0x8f ;  /* 0x00000000008f781c */ /* 0x000fe40000703f70 */
[----:B------:R-:W-:Y:S02]  /*2a50*/  SHF.R.U32.HI R18, RZ, 0x1, R16 ;  /* 0x00000001ff127819 */ /* 0x000fe40000011610 */
[----:B------:R-:W-:-:S04]  /*2a60*/  SEL R3, RZ, 0x1, !P0 ;  /* 0x00000001ff037807 */ /* 0x000fc80004000000 */
[----:B------:R-:W-:-:S04]  /*2a70*/  LOP3.LUT R3, R3, 0x1, R18, 0xf8, !PT ;  /* 0x0000000103037812 */ /* 0x000fc800078ef812 */
[----:B------:R-:W-:-:S05]  /*2a80*/  LOP3.LUT R3, R3, R16, RZ, 0xc0, !PT ;  /* 0x0000001003037212 */ /* 0x000fca00078ec0ff */
[----:B------:R-:W-:-:S05]  /*2a90*/  IMAD.IADD R3, R18, 0x1, R3 ;  /* 0x0000000112037824 */ /* 0x000fca00078e0203 */
[----:B------:R-:W-:Y:S01]  /*2aa0*/  LOP3.LUT R0, R3, R0, RZ, 0xfc, !PT ;  /* 0x0000000003007212 */ /* 0x000fe200078efcff */
[----:B------:R-:W-:Y:S06]  /*2ab0*/  BRA `(.L_x_137) ;  /* 0x0000000000107947 */ /* 0x000fec0003800000 */
.L_x_136:
[----:B------:R-:W-:-:S04]  /*2ac0*/  LOP3.LUT R0, R0, 0x80000000, RZ, 0xc0, !PT ;  /* 0x8000000000007812 */ /* 0x000fc800078ec0ff */
[----:B------:R-:W-:Y:S01]  /*2ad0*/  LOP3.LUT R0, R0, 0x7f800000, RZ, 0xfc, !PT ;  /* 0x7f80000000007812 */ /* 0x000fe200078efcff */
[----:B------:R-:W-:Y:S06]  /*2ae0*/  BRA `(.L_x_137) ;  /* 0x0000000000047947 */ /* 0x000fec0003800000 */
.L_x_135:
[----:B------:R-:W-:-:S07]  /*2af0*/  LEA R0, R17, R0, 0x17 ;  /* 0x0000000011007211 */ /* 0x000fce00078eb8ff */
.L_x_137:
[----:B------:R-:W-:Y:S05]  /*2b00*/  BSYNC.RECONVERGENT B1 ;  /* 0x0000000000017941 */ /* 0x000fea0003800200 */
.L_x_134:
[----:B------:R-:W-:Y:S05]  /*2b10*/  BRA `(.L_x_138) ;  /* 0x0000000000207947 */ /* 0x000fea0003800000 */
.L_x_133:
[----:B------:R-:W-:-:S04]  /*2b20*/  LOP3.LUT R0, R3, 0x80000000, R0, 0x48, !PT ;  /* 0x8000000003007812 */ /* 0x000fc800078e4800 */
[----:B------:R-:W-:Y:S01]  /*2b30*/  LOP3.LUT R0, R0, 0x7f800000, RZ, 0xfc, !PT ;  /* 0x7f80000000007812 */ /* 0x000fe200078efcff */
[----:B------:R-:W-:Y:S06]  /*2b40*/  BRA `(.L_x_138) ;  /* 0x0000000000147947 */ /* 0x000fec0003800000 */
.L_x_132:
[----:B------:R-:W-:Y:S01]  /*2b50*/  LOP3.LUT R0, R3, 0x80000000, R0, 0x48, !PT ;  /* 0x8000000003007812 */ /* 0x000fe200078e4800 */
[----:B------:R-:W-:Y:S06]  /*2b60*/  BRA `(.L_x_138) ;  /* 0x00000000000c7947 */ /* 0x000fec0003800000 */
.L_x_131:
[----:B------:R-:W0:Y:S01]  /*2b70*/  MUFU.RSQ R0, -QNAN ;  /* 0xffc0000000007908 */ /* 0x000e220000001400 */
[----:B------:R-:W-:Y:S05]  /*2b80*/  BRA `(.L_x_138) ;  /* 0x0000000000047947 */ /* 0x000fea0003800000 */
.L_x_130:
[----:B------:R-:W-:-:S07]  /*2b90*/  FADD.FTZ R0, R0, R3 ;  /* 0x0000000300007221 */ /* 0x000fce0000010000 */
.L_x_138:
[----:B------:R-:W-:Y:S05]  /*2ba0*/  BSYNC.RECONVERGENT B0 ;  /* 0x0000000000007941 */ /* 0x000fea0003800200 */
.L_x_128:
[----:B------:R-:W-:Y:S02]  /*2bb0*/  HFMA2 R3, -RZ, RZ, 0, 0 ;  /* 0x00000000ff037431 */ /* 0x000fe400000001ff */
[----:B0-----:R-:W-:Y:S02]  /*2bc0*/  IMAD.MOV.U32 R17, RZ, RZ, R0 ;  /* 0x000000ffff117224 */ /* 0x001fe400078e0000 */
[----:B------:R-:W-:Y:S05]  /*2bd0*/  RET.REL.NODEC R2 `(_Z24edgeNormalization_kernelPiPfS_ii) ;  /* 0xffffffd402087950 */ /* 0x000fea0003c3ffff */
.L_x_139:
        /* <DEDUP_REMOVED lines=10> */
.L_x_143:


//--------------------- .text._Z33raw_graph_to_AdjacencyList_kernelPiS_PfS_i --------------------------
	.section	.text._Z33raw_graph_to_AdjacencyList_kernelPiS_PfS_i,"ax",@progbits
	.align	128
        .global         _Z33raw_graph_to_AdjacencyList_kernelPiS_PfS_i
        .type           _Z33raw_graph_to_AdjacencyList_kernelPiS_PfS_i,@function
        .size           _Z33raw_graph_to_AdjacencyList_kernelPiS_PfS_i,(.L_x_148 - _Z33raw_graph_to_AdjacencyList_kernelPiS_PfS_i)
        .other          _Z33raw_graph_to_AdjacencyList_kernelPiS_PfS_i,@"STO_CUDA_ENTRY STV_DEFAULT"
_Z33raw_graph_to_AdjacencyList_kernelPiS_PfS_i:
.text._Z33raw_graph_to_AdjacencyList_kernelPiS_PfS_i:
        /* <DEDUP_REMOVED lines=10> */
[----:B------:R-:W-:-:S06]  /*00a0*/  SHF.L.U32 R5, R0, 0x1, RZ ;  /* 0x0000000100057819 */ /* 0x000fcc00000006ff */
[----:B------:R-:W2:Y:S01]  /*00b0*/  LDC.64 R6, c[0x0][0x388] ;  /* 0x0000e200ff067b82 */ /* 0x000ea20000000a00 */
[----:B0-----:R-:W-:-:S07]  /*00c0*/  IMAD.WIDE R2, R5, 0x4, R2 ;  /* 0x0000000405027825 */ /* 0x001fce00078e0202 */
[----:B------:R-:W0:Y:S01]  /*00d0*/  LDC.64 R4, c[0x0][0x398] ;  /* 0x0000e600ff047b82 */ /* 0x000e220000000a00 */
[----:B-1----:R-:W0:Y:S04]  /*00e0*/  LDG.E R9, desc[UR4][R2.64] ;  /* 0x0000000402097981 */ /* 0x002e28000c1e1900 */
[----:B------:R-:W3:Y:S01]  /*00f0*/  LDG.E R0, desc[UR4][R2.64+0x4] ;  /* 0x0000040402007981 */ /* 0x000ee2000c1e1900 */
[----:B------:R-:W-:Y:S02]  /*0100*/  HFMA2 R11, -RZ, RZ, 0, 5.9604644775390625e-08 ;  /* 0x00000001ff0b7431 */ /* 0x000fe400000001ff */
[----:B0-----:R-:W-:-:S04]  /*0110*/  IMAD.WIDE R4, R9, 0x4, R4 ;  /* 0x0000000409047825 */ /* 0x001fc800078e0204 */
[----:B---3--:R-:W-:Y:S01]  /*0120*/  IMAD R9, R0, UR6, R9 ;  /* 0x0000000600097c24 */ /* 0x008fe2000f8e0209 */
[----:B------:R-:W-:Y:S03]  /*0130*/  REDG.E.ADD.STRONG.GPU desc[UR4][R4.64], R11 ;  /* 0x0000000b0400798e */ /* 0x000fe6000c12e104 */
[----:B--2---:R-:W-:-:S05]  /*0140*/  IMAD.WIDE R6, R9, 0x4, R6 ;  /* 0x0000000409067825 */ /* 0x004fca00078e0206 */
[----:B------:R-:W-:Y:S01]  /*0150*/  STG.E desc[UR4][R6.64], R11 ;  /* 0x0000000b06007986 */ /* 0x000fe2000c101904 */
[----:B------:R-:W-:Y:S05]  /*0160*/  EXIT ;  /* 0x000000000000794d */ /* 0x000fea0003800000 */
.L_x_140:
        /* <DEDUP_REMOVED lines=9> */
.L_x_148:


//--------------------- .nv.shared._Z17LogSoftmax_kernelPfii --------------------------
	.section	.nv.shared._Z17LogSoftmax_kernelPfii,"aw",@nobits
	.sectionflags	@""
	.align	16
	.zero		1024


//--------------------- .nv.shared.reserved.0     --------------------------
	.section	.nv.shared.reserved.0,"aw",@nobits
	.weak		__nv_reservedSMEM_offset_0_alias
	.size		__nv_reservedSMEM_offset_0_alias, 0, 64
	.other		__nv_reservedSMEM_offset_0_alias,@"STO_CUDA_RESERVED_SHARED STV_DEFAULT"
__nv_reservedSMEM_offset_0_alias:
	.zero		0
	.zero		64


//--------------------- .nv.shared._Z11ReLU_kernelPfi --------------------------
	.section	.nv.shared._Z11ReLU_kernelPfi,"aw",@nobits
	.sectionflags	@""
	.align	16
	.zero		1024


//--------------------- .nv.shared._Z9AX_kernelPfS_PiS_S0_ii --------------------------
	.section	.nv.shared._Z9AX_kernelPfS_PiS_S0_ii,"aw",@nobits
	.sectionflags	@""
	.align	16
	.zero		1024


//--------------------- .nv.shared._Z24edgeNormalization_kernelPiPfS_ii --------------------------
	.section	.nv.shared._Z24edgeNormalization_kernelPiPfS_ii,"aw",@nobits
	.sectionflags	@""
	.align	16
	.zero		1024


//--------------------- .nv.shared._Z33raw_graph_to_AdjacencyList_kernelPiS_PfS_i --------------------------
	.section	.nv.shared._Z33raw_graph_to_AdjacencyList_kernelPiS_PfS_i,"aw",@nobits
	.sectionflags	@""
	.align	16
	.zero		1024


//--------------------- .nv.constant0._Z17LogSoftmax_kernelPfii --------------------------
	.section	.nv.constant0._Z17LogSoftmax_kernelPfii,"a",@progbits
	.sectionflags	@""
	.align	4
.nv.constant0._Z17LogSoftmax_kernelPfii:
	.zero		912


//--------------------- .nv.constant0._Z11ReLU_kernelPfi --------------------------
	.section	.nv.constant0._Z11ReLU_kernelPfi,"a",@progbits
	.sectionflags	@""
	.align	4
.nv.constant0._Z11ReLU_kernelPfi:
	.zero		908


//--------------------- .nv.constant0._Z9AX_kernelPfS_PiS_S0_ii --------------------------
	.section	.nv.constant0._Z9AX_kernelPfS_PiS_S0_ii,"a",@progbits
	.sectionflags	@""
	.align	4
.nv.constant0._Z9AX_kernelPfS_PiS_S0_ii:
	.zero		944


//--------------------- .nv.constant0._Z24edgeNormalization_kernelPiPfS_ii --------------------------
	.section	.nv.constant0._Z24edgeNormalization_kernelPiPfS_ii,"a",@progbits
	.sectionflags	@""
	.align	4
.nv.constant0._Z24edgeNormalization_kernelPiPfS_ii:
	.zero		928


//--------------------- .nv.constant0._Z33raw_graph_to_AdjacencyList_kernelPiS_PfS_i --------------------------
	.section	.nv.constant0._Z33raw_graph_to_AdjacencyList_kernelPiS_PfS_i,"a",@progbits
	.sectionflags	@""
	.align	4
.nv.constant0._Z33raw_graph_to_AdjacencyList_kernelPiS_PfS_i:
	.zero		932


//--------------------- SYMBOLS --------------------------

	.type		.nv.reservedSmem.offset0,@object
	.size		.nv.reservedSmem.offset0,0x4
	.type		.nv.reservedSmem.cap,@object
	.size		.nv.reservedSmem.cap,0x4
